def matmul_kernel(
    a_ptr,
    b_ptr,
    c_ptr,
    M,
    N,
    K,
    stride_am,
    stride_ak,
    stride_bk,
    stride_bn,
    stride_cm,
    stride_cn,
    BLOCK_M: tl.constexpr,
    BLOCK_N: tl.constexpr,
    BLOCK_K: tl.constexpr,
    GROUP_M: tl.constexpr,
):
    pid = tl.program_id(axis=0)
    num_pid_m = tl.cdiv(M, BLOCK_M)
    num_pid_n = tl.cdiv(N, BLOCK_N)
    num_pid_in_group = GROUP_M * num_pid_n
    group_id = pid // num_pid_in_group
    first_pid_m = group_id * GROUP_M
    group_size_m = min(num_pid_m - first_pid_m, GROUP_M)
    pid_m = first_pid_m + ((pid % num_pid_in_group) % group_size_m)
    pid_n = (pid % num_pid_in_group) // group_size_m

    offs_am = (pid_m * BLOCK_M + tl.arange(0, BLOCK_M)) % M
    offs_bn = (pid_n * BLOCK_N + tl.arange(0, BLOCK_N)) % N
    offs_k = tl.arange(0, BLOCK_K)
    a_ptrs = a_ptr + offs_am[:, None] * stride_am + offs_k[None, :] * stride_ak
    b_ptrs = b_ptr + offs_k[:, None] * stride_bk + offs_bn[None, :] * stride_bn

    acc = tl.zeros((BLOCK_M, BLOCK_N), dtype=tl.float32)
    for kk in range(0, tl.cdiv(K, BLOCK_K)):
        a = tl.load(a_ptrs, mask=offs_k[None, :] < K - kk * BLOCK_K, other=0.0)
        b = tl.load(b_ptrs, mask=offs_k[:, None] < K - kk * BLOCK_K, other=0.0)
        acc = tl.dot(a, b, acc)
        a_ptrs += BLOCK_K * stride_ak
        b_ptrs += BLOCK_K * stride_bk

    c = acc.to(c_ptr.dtype.element_ty)
    offs_cm = pid_m * BLOCK_M + tl.arange(0, BLOCK_M)
    offs_cn = pid_n * BLOCK_N + tl.arange(0, BLOCK_N)
    c_ptrs = c_ptr + offs_cm[:, None] * stride_cm + offs_cn[None, :] * stride_cn
    mask = (offs_cm[:, None] < M) & (offs_cn[None, :] < N)
    tl.store(c_ptrs, c, mask=mask)

# config = {"BLOCK_K": 64, "BLOCK_M": 128, "BLOCK_N": 256, "GROUP_M": 8, "arch": "sm_80", "dtype": "bf16", "num_ctas": 1, "num_stages": 3, "num_warps": 16}
# arch = sm_80


// ===== COMPILED SASS (sm_80) =====

	.target	sm_80

	.elftype	@"ET_EXEC"


//--------------------- .note.nv.tkinfo           --------------------------
	.section	.note.nv.tkinfo,"",@"SHT_NOTE"
	.sectionflags	@"SHF_NOTE_NV_TKINFO"
	.tkinfo
        /*0018*/ 	.word	0x00000002
        /*0030*/ 	.string	""
        /*0030*/ 	.string	"ptxas"
        /*0030*/ 	.string	"Cuda compilation tools, release 13.0, V13.0.88"
        /*0030*/ 	.string	"Build cuda_13.0.r13.0/compiler.36424714_0"
        /*0030*/ 	.string	"-v  -suppress-debug-info  -lineinfo  -arch sm_80 "



//--------------------- .note.nv.cuinfo           --------------------------
	.section	.note.nv.cuinfo,"",@"SHT_NOTE"
	.sectionflags	@"SHF_NOTE_NV_CUINFO"
        /*0018*/ 	.short	0x0002
        /*001a*/ 	.short	0x0050
        /*001c*/ 	.short	0x0082
	.zero		2


//--------------------- .nv.info                  --------------------------
	.section	.nv.info,"",@"SHT_CUDA_INFO"
	.align	4


	//----- nvinfo : EIATTR_REGCOUNT
	.align		4
        /*0000*/ 	.byte	0x04, 0x2f
        /*0002*/ 	.short	(.L_1 - .L_0)
	.align		4
.L_0:
        /*0004*/ 	.word	index@(matmul_kernel)
        /*0008*/ 	.word	0x00000080


	//----- nvinfo : EIATTR_FRAME_SIZE
	.align		4
.L_1:
        /*000c*/ 	.byte	0x04, 0x11
        /*000e*/ 	.short	(.L_3 - .L_2)
	.align		4
.L_2:
        /*0010*/ 	.word	index@(matmul_kernel)
        /*0014*/ 	.word	0x00000170


	//----- nvinfo : EIATTR_MIN_STACK_SIZE
	.align		4
.L_3:
        /*0018*/ 	.byte	0x04, 0x12
        /*001a*/ 	.short	(.L_5 - .L_4)
	.align		4
.L_4:
        /*001c*/ 	.word	index@(matmul_kernel)
        /*0020*/ 	.word	0x00000170
.L_5:


//--------------------- .nv.info.matmul_kernel    --------------------------
	.section	.nv.info.matmul_kernel,"",@"SHT_CUDA_INFO"
	.sectionflags	@""
	.align	4


	//----- nvinfo : EIATTR_CUDA_API_VERSION
	.align		4
        /*0000*/ 	.byte	0x04, 0x37
        /*0002*/ 	.short	(.L_7 - .L_6)
.L_6:
        /*0004*/ 	.word	0x00000082


	//----- nvinfo : EIATTR_SW2861232_WAR
	.align		4
.L_7:
        /*0008*/ 	.byte	0x01, 0x35
	.zero		2


	//----- nvinfo : EIATTR_PARAM_CBANK
	.align		4
        /*000c*/ 	.byte	0x04, 0x0a
        /*000e*/ 	.short	(.L_9 - .L_8)
	.align		4
.L_8:
        /*0010*/ 	.word	index@(.nv.constant0.matmul_kernel)
        /*0014*/ 	.short	0x0160
        /*0016*/ 	.short	0x0050


	//----- nvinfo : EIATTR_CBANK_PARAM_SIZE
	.align		4
.L_9:
        /*0018*/ 	.byte	0x03, 0x19
        /*001a*/ 	.short	0x0050


	//----- nvinfo : EIATTR_KPARAM_INFO
	.align		4
        /*001c*/ 	.byte	0x04, 0x17
        /*001e*/ 	.short	(.L_11 - .L_10)
.L_10:
        /*0020*/ 	.word	0x00000000
        /*0024*/ 	.short	0x000d
        /*0026*/ 	.short	0x0048
        /*0028*/ 	.byte	0x00, 0xf4, 0x21, 0x00


	//----- nvinfo : EIATTR_KPARAM_INFO
	.align		4
.L_11:
        /*002c*/ 	.byte	0x04, 0x17
        /*002e*/ 	.short	(.L_13 - .L_12)
.L_12:
        /*0030*/ 	.word	0x00000000
        /*0034*/ 	.short	0x000c
        /*0036*/ 	.short	0x0040
        /*0038*/ 	.byte	0x00, 0xf4, 0x21, 0x00


	//----- nvinfo : EIATTR_KPARAM_INFO
	.align		4
.L_13:
        /*003c*/ 	.byte	0x04, 0x17
        /*003e*/ 	.short	(.L_15 - .L_14)
.L_14:
        /*0040*/ 	.word	0x00000000
        /*0044*/ 	.short	0x000b
        /*0046*/ 	.short	0x0038
        /*0048*/ 	.byte	0x00, 0xf0, 0x11, 0x00


	//----- nvinfo : EIATTR_KPARAM_INFO
	.align		4
.L_15:
        /*004c*/ 	.byte	0x04, 0x17
        /*004e*/ 	.short	(.L_17 - .L_16)
.L_16:
        /*0050*/ 	.word	0x00000000
        /*0054*/ 	.short	0x000a
        /*0056*/ 	.short	0x0034
        /*0058*/ 	.byte	0x00, 0xf0, 0x11, 0x00


	//----- nvinfo : EIATTR_KPARAM_INFO
	.align		4
.L_17:
        /*005c*/ 	.byte	0x04, 0x17
        /*005e*/ 	.short	(.L_19 - .L_18)
.L_18:
        /*0060*/ 	.word	0x00000000
        /*0064*/ 	.short	0x0009
        /*0066*/ 	.short	0x0030
        /*0068*/ 	.byte	0x00, 0xf0, 0x11, 0x00


	//----- nvinfo : EIATTR_KPARAM_INFO
	.align		4
.L_19:
        /*006c*/ 	.byte	0x04, 0x17
        /*006e*/ 	.short	(.L_21 - .L_20)
.L_20:
        /*0070*/ 	.word	0x00000000
        /*0074*/ 	.short	0x0008
        /*0076*/ 	.short	0x002c
        /*0078*/ 	.byte	0x00, 0xf0, 0x11, 0x00


	//----- nvinfo : EIATTR_KPARAM_INFO
	.align		4
.L_21:
        /*007c*/ 	.byte	0x04, 0x17
        /*007e*/ 	.short	(.L_23 - .L_22)
.L_22:
        /*0080*/ 	.word	0x00000000
        /*0084*/ 	.short	0x0007
        /*0086*/ 	.short	0x0028
        /*0088*/ 	.byte	0x00, 0xf0, 0x11, 0x00


	//----- nvinfo : EIATTR_KPARAM_INFO
	.align		4
.L_23:
        /*008c*/ 	.byte	0x04, 0x17
        /*008e*/ 	.short	(.L_25 - .L_24)
.L_24:
        /*0090*/ 	.word	0x00000000
        /*0094*/ 	.short	0x0006
        /*0096*/ 	.short	0x0024
        /*0098*/ 	.byte	0x00, 0xf0, 0x11, 0x00


	//----- nvinfo : EIATTR_KPARAM_INFO
	.align		4
.L_25:
        /*009c*/ 	.byte	0x04, 0x17
        /*009e*/ 	.short	(.L_27 - .L_26)
.L_26:
        /*00a0*/ 	.word	0x00000000
        /*00a4*/ 	.short	0x0005
        /*00a6*/ 	.short	0x0020
        /*00a8*/ 	.byte	0x00, 0xf0, 0x11, 0x00


	//----- nvinfo : EIATTR_KPARAM_INFO
	.align		4
.L_27:
        /*00ac*/ 	.byte	0x04, 0x17
        /*00ae*/ 	.short	(.L_29 - .L_28)
.L_28:
        /*00b0*/ 	.word	0x00000000
        /*00b4*/ 	.short	0x0004
        /*00b6*/ 	.short	0x001c
        /*00b8*/ 	.byte	0x00, 0xf0, 0x11, 0x00


	//----- nvinfo : EIATTR_KPARAM_INFO
	.align		4
.L_29:
        /*00bc*/ 	.byte	0x04, 0x17
        /*00be*/ 	.short	(.L_31 - .L_30)
.L_30:
        /*00c0*/ 	.word	0x00000000
        /*00c4*/ 	.short	0x0003
        /*00c6*/ 	.short	0x0018
        /*00c8*/ 	.byte	0x00, 0xf0, 0x11, 0x00


	//----- nvinfo : EIATTR_KPARAM_INFO
	.align		4
.L_31:
        /*00cc*/ 	.byte	0x04, 0x17
        /*00ce*/ 	.short	(.L_33 - .L_32)
.L_32:
        /*00d0*/ 	.word	0x00000000
        /*00d4*/ 	.short	0x0002
        /*00d6*/ 	.short	0x0010
        /*00d8*/ 	.byte	0x00, 0xf4, 0x21, 0x00


	//----- nvinfo : EIATTR_KPARAM_INFO
	.align		4
.L_33:
        /*00dc*/ 	.byte	0x04, 0x17
        /*00de*/ 	.short	(.L_35 - .L_34)
.L_34:
        /*00e0*/ 	.word	0x00000000
        /*00e4*/ 	.short	0x0001
        /*00e6*/ 	.short	0x0008
        /*00e8*/ 	.byte	0x00, 0xf4, 0x21, 0x00


	//----- nvinfo : EIATTR_KPARAM_INFO
	.align		4
.L_35:
        /*00ec*/ 	.byte	0x04, 0x17
        /*00ee*/ 	.short	(.L_37 - .L_36)
.L_36:
        /*00f0*/ 	.word	0x00000000
        /*00f4*/ 	.short	0x0000
        /*00f6*/ 	.short	0x0000
        /*00f8*/ 	.byte	0x00, 0xf4, 0x21, 0x00


	//----- nvinfo : EIATTR_MAXREG_COUNT
	.align		4
.L_37:
        /*00fc*/ 	.byte	0x03, 0x1b
        /*00fe*/ 	.short	0x0080


	//----- nvinfo : EIATTR_NUM_BARRIERS
	.align		4
        /*0100*/ 	.byte	0x02, 0x4c
        /*0102*/ 	.byte	0x01
	.zero		1


	//----- nvinfo : EIATTR_ANNOTATIONS
	.align		4
        /*0104*/ 	.byte	0x04, 0x55
        /*0106*/ 	.short	(.L_39 - .L_38)


	//   ....[0]....
.L_38:
        /*0108*/ 	.word	0x00000001
        /*010c*/ 	.byte	0xf0, 0x05, 0x00, 0x00, 0x01, 0x00, 0x00, 0x00, 0x20, 0x06, 0x00, 0x00, 0x01, 0x00, 0x00, 0x00
        /* <DEDUP_REMOVED lines=82> */
        /*063c*/ 	.byte	0xf0, 0x5b, 0x00, 0x00


	//----- nvinfo : EIATTR_MERCURY_ISA_VERSION
	.align		4
.L_39:
        /*0640*/ 	.byte	0x03, 0x5f
        /*0642*/ 	.short	0x0000


	//----- nvinfo : EIATTR_EXIT_INSTR_OFFSETS
	.align		4
        /*0644*/ 	.byte	0x04, 0x1c
        /*0646*/ 	.short	(.L_41 - .L_40)


	//   ....[0]....
.L_40:
        /*0648*/ 	.word	0x000079f0


	//   ....[1]....
        /*064c*/ 	.word	0x00007a20


	//----- nvinfo : EIATTR_REQNTID
	.align		4
.L_41:
        /*0650*/ 	.byte	0x04, 0x10
        /*0652*/ 	.short	(.L_43 - .L_42)
.L_42:
        /*0654*/ 	.word	0x00000200
        /*0658*/ 	.word	0x00000001
        /*065c*/ 	.word	0x00000001
.L_43:


//--------------------- .nv.callgraph             --------------------------
	.section	.nv.callgraph,"",@"SHT_CUDA_CALLGRAPH"
	.align	4
	.sectionentsize	8
	.align		4
        /*0000*/ 	.word	0x00000000
	.align		4
        /*0004*/ 	.word	0xffffffff
	.align		4
        /*0008*/ 	.word	0x00000000
	.align		4
        /*000c*/ 	.word	0xfffffffe
	.align		4
        /*0010*/ 	.word	0x00000000
	.align		4
        /*0014*/ 	.word	0xfffffffd
	.align		4
        /*0018*/ 	.word	0x00000000
	.align		4
        /*001c*/ 	.word	0xfffffffc


//--------------------- .nv.rel.action            --------------------------
	.section	.nv.rel.action,"",@"SHT_CUDA_RELOCINFO"
	.align	8
	.sectionentsize	8
        /*0000*/ 	.byte	0x73, 0x00, 0x00, 0x00, 0x00, 0x00, 0x00, 0x00, 0x00, 0x00, 0x00, 0x11, 0x25, 0x00, 0x05, 0x36


//--------------------- .nv.constant0.matmul_kernel --------------------------
	.section	.nv.constant0.matmul_kernel,"a",@progbits
	.sectionflags	@""
	.align	4
.nv.constant0.matmul_kernel:
	.zero		432


//--------------------- .text.matmul_kernel       --------------------------
	.section	.text.matmul_kernel,"ax",@progbits
	.sectioninfo	@"SHI_REGISTERS=128"
	.align	128
        .global         matmul_kernel
        .type           matmul_kernel,@function
        .size           matmul_kernel,(.L_x_4 - matmul_kernel)
        .other          matmul_kernel,@"STO_CUDA_ENTRY STV_DEFAULT"
matmul_kernel:
.text.matmul_kernel:
[----:B------:R-:W-:-:S03]  /*0000*/  IMAD.MOV.U32 R1, RZ, RZ, c[0x0][0x28] ;  /* 0x00000a00ff017624 */ /* 0x000fc600078e00ff */
[----:B------:R-:W-:Y:S01]  /*0010*/  IMAD.MOV.U32 R0, RZ, RZ, c[0x0][0x17c] ;  /* 0x00005f00ff007624 */ /* 0x000fe200078e00ff */
[----:B------:R-:W0:Y:S01]  /*0020*/  S2R R5, SR_CTAID.X ;  /* 0x0000000000057919 */ /* 0x000e220000002500 */
[----:B------:R-:W-:Y:S01]  /*0030*/  IADD3 R1, R1, -0x170, RZ ;  /* 0xfffffe9001017810 */ /* 0x000fe20007ffe0ff */
[----:B------:R-:W-:Y:S01]  /*0040*/  ULDC.64 UR6, c[0x0][0x118] ;  /* 0x0000460000067ab9 */ /* 0x000fe20000000a00 */
[----:B------:R-:W-:Y:S01]  /*0050*/  CS2R R52, SRZ ;  /* 0x0000000000347805 */ /* 0x000fe2000001ff00 */
[----:B------:R-:W-:Y:S01]  /*0060*/  IADD3 R0, R0, 0xff, RZ ;  /* 0x000000ff00007810 */ /* 0x000fe20007ffe0ff */
[----:B------:R-:W1:Y:S01]  /*0070*/  S2R R50, SR_TID.X ;  /* 0x0000000000327919 */ /* 0x000e620000002100 */
[----:B------:R-:W-:Y:S01]  /*0080*/  CS2R R56, SRZ ;  /* 0x0000000000387805 */ /* 0x000fe2000001ff00 */
[----:B------:R-:W-:Y:S01]  /*0090*/  CS2R R14, SRZ ;  /* 0x00000000000e7805 */ /* 0x000fe2000001ff00 */
[----:B------:R-:W-:Y:S01]  /*00a0*/  SHF.R.S32.HI R3, RZ, 0x1f, R0 ;  /* 0x0000001fff037819 */ /* 0x000fe20000011400 */
[----:B------:R-:W-:Y:S01]  /*00b0*/  CS2R R108, SRZ ;  /* 0x00000000006c7805 */ /* 0x000fe2000001ff00 */
[----:B------:R-:W-:Y:S01]  /*00c0*/  CS2R R16, SRZ ;  /* 0x0000000000107805 */ /* 0x000fe2000001ff00 */
[----:B------:R-:W-:Y:S01]  /*00d0*/  CS2R R76, SRZ ;  /* 0x00000000004c7805 */ /* 0x000fe2000001ff00 */
[----:B------:R-:W-:Y:S01]  /*00e0*/  LEA.HI R3, R3, R0, RZ, 0x8 ;  /* 0x0000000003037211 */ /* 0x000fe200078f40ff */
[----:B------:R-:W-:Y:S01]  /*00f0*/  CS2R R18, SRZ ;  /* 0x0000000000127805 */ /* 0x000fe2000001ff00 */
[----:B------:R-:W-:Y:S01]  /*0100*/  CS2R R54, SRZ ;  /* 0x0000000000367805 */ /* 0x000fe2000001ff00 */
[----:B------:R-:W-:Y:S01]  /*0110*/  CS2R R12, SRZ ;  /* 0x00000000000c7805 */ /* 0x000fe2000001ff00 */
[----:B------:R-:W-:Y:S01]  /*0120*/  SHF.R.S32.HI R3, RZ, 0x8, R3 ;  /* 0x00000008ff037819 */ /* 0x000fe20000011403 */
[----:B------:R-:W-:Y:S01]  /*0130*/  CS2R R62, SRZ ;  /* 0x00000000003e7805 */ /* 0x000fe2000001ff00 */
[----:B------:R-:W-:Y:S01]  /*0140*/  CS2R R110, SRZ ;  /* 0x00000000006e7805 */ /* 0x000fe2000001ff00 */
[----:B------:R-:W-:-:S02]  /*0150*/  CS2R R78, SRZ ;  /* 0x00000000004e7805 */ /* 0x000fc4000001ff00 */
[----:B------:R-:W-:Y:S01]  /*0160*/  IMAD.SHL.U32 R4, R3, 0x8, RZ ;  /* 0x0000000803047824 */ /* 0x000fe200078e00ff */
[----:B0-----:R-:W-:-:S04]  /*0170*/  IABS R8, R5 ;  /* 0x0000000500087213 */ /* 0x001fc80000000000 */
[-C--:B------:R-:W-:Y:S02]  /*0180*/  IABS R7, R4.reuse ;  /* 0x0000000400077213 */ /* 0x080fe40000000000 */
[----:B------:R-:W-:Y:S02]  /*0190*/  IABS R10, R4 ;  /* 0x00000004000a7213 */ /* 0x000fe40000000000 */
[----:B------:R-:W0:Y:S08]  /*01a0*/  I2F.RP R0, R7 ;  /* 0x0000000700007306 */ /* 0x000e300000209400 */
[----:B0-----:R-:W0:Y:S02]  /*01b0*/  MUFU.RCP R0, R0 ;  /* 0x0000000000007308 */ /* 0x001e240000001000 */
[----:B0-----:R-:W-:Y:S01]  /*01c0*/  IADD3 R2, R0, 0xffffffe, RZ ;  /* 0x0ffffffe00027810 */ /* 0x001fe20007ffe0ff */
[----:B------:R-:W-:-:S05]  /*01d0*/  IMAD.MOV R0, RZ, RZ, -R10 ;  /* 0x000000ffff007224 */ /* 0x000fca00078e0a0a */
[----:B------:R0:W2:Y:S02]  /*01e0*/  F2I.FTZ.U32.TRUNC.NTZ R3, R2 ;  /* 0x0000000200037305 */ /* 0x0000a4000021f000 */
[----:B0-----:R-:W-:Y:S02]  /*01f0*/  IMAD.MOV.U32 R2, RZ, RZ, RZ ;  /* 0x000000ffff027224 */ /* 0x001fe400078e00ff */
[----:B--2---:R-:W-:-:S04]  /*0200*/  IMAD.MOV R6, RZ, RZ, -R3 ;  /* 0x000000ffff067224 */ /* 0x004fc800078e0a03 */
[----:B------:R-:W-:Y:S02]  /*0210*/  IMAD R9, R6, R7, RZ ;  /* 0x0000000706097224 */ /* 0x000fe400078e02ff */
[----:B------:R-:W-:Y:S02]  /*0220*/  IMAD.MOV.U32 R6, RZ, RZ, R8 ;  /* 0x000000ffff067224 */ /* 0x000fe400078e0008 */
[----:B------:R-:W-:-:S06]  /*0230*/  IMAD.HI.U32 R3, R3, R9, R2 ;  /* 0x0000000903037227 */ /* 0x000fcc00078e0002 */
[----:B------:R-:W-:-:S04]  /*0240*/  IMAD.HI.U32 R3, R3, R6, RZ ;  /* 0x0000000603037227 */ /* 0x000fc800078e00ff */
[----:B------:R-:W-:-:S05]  /*0250*/  IMAD R0, R3, R0, R6 ;  /* 0x0000000003007224 */ /* 0x000fca00078e0206 */
[----:B------:R-:W-:-:S13]  /*0260*/  ISETP.GT.U32.AND P1, PT, R7, R0, PT ;  /* 0x000000000700720c */ /* 0x000fda0003f24070 */
[----:B------:R-:W-:Y:S01]  /*0270*/  @!P1 IMAD.IADD R0, R0, 0x1, -R7 ;  /* 0x0000000100009824 */ /* 0x000fe200078e0a07 */
[----:B------:R-:W-:Y:S02]  /*0280*/  @!P1 IADD3 R3, R3, 0x1, RZ ;  /* 0x0000000103039810 */ /* 0x000fe40007ffe0ff */
[----:B------:R-:W-:Y:S02]  /*0290*/  ISETP.NE.AND P1, PT, R4, RZ, PT ;  /* 0x000000ff0400720c */ /* 0x000fe40003f25270 */
[----:B------:R-:W-:Y:S02]  /*02a0*/  ISETP.GE.U32.AND P0, PT, R0, R7, PT ;  /* 0x000000070000720c */ /* 0x000fe40003f06070 */
[----:B------:R-:W-:-:S04]  /*02b0*/  LOP3.LUT R0, R5, R4, RZ, 0x3c, !PT ;  /* 0x0000000405007212 */ /* 0x000fc800078e3cff */
[----:B------:R-:W-:Y:S01]  /*02c0*/  ISETP.GE.AND P2, PT, R0, RZ, PT ;  /* 0x000000ff0000720c */ /* 0x000fe20003f46270 */
[----:B------:R-:W-:-:S05]  /*02d0*/  IMAD.MOV.U32 R0, RZ, RZ, c[0x0][0x178] ;  /* 0x00005e00ff007624 */ /* 0x000fca00078e00ff */
[----:B------:R-:W-:Y:S02]  /*02e0*/  IADD3 R0, R0, 0x7f, RZ ;  /* 0x0000007f00007810 */ /* 0x000fe40007ffe0ff */
[----:B------:R-:W-:-:S05]  /*02f0*/  @P0 IADD3 R3, R3, 0x1, RZ ;  /* 0x0000000103030810 */ /* 0x000fca0007ffe0ff */
[----:B------:R-:W-:Y:S01]  /*0300*/  IMAD.MOV.U32 R2, RZ, RZ, R3 ;  /* 0x000000ffff027224 */ /* 0x000fe200078e0003 */
[----:B------:R-:W-:-:S03]  /*0310*/  SHF.R.S32.HI R3, RZ, 0x1f, R0 ;  /* 0x0000001fff037819 */ /* 0x000fc60000011400 */
[----:B------:R-:W-:Y:S01]  /*0320*/  @!P2 IMAD.MOV R2, RZ, RZ, -R2 ;  /* 0x000000ffff02a224 */ /* 0x000fe200078e0a02 */
[----:B------:R-:W-:Y:S02]  /*0330*/  @!P1 LOP3.LUT R2, RZ, R4, RZ, 0x33, !PT ;  /* 0x00000004ff029212 */ /* 0x000fe400078e33ff */
[----:B------:R-:W-:-:S03]  /*0340*/  LEA.HI R3, R3, R0, RZ, 0x7 ;  /* 0x0000000003037211 */ /* 0x000fc600078f38ff */
[----:B------:R-:W-:Y:S02]  /*0350*/  IMAD.SHL.U32 R6, R2, 0x8, RZ ;  /* 0x0000000802067824 */ /* 0x000fe400078e00ff */
[----:B------:R-:W-:-:S03]  /*0360*/  IMAD.MOV R2, RZ, RZ, -R2 ;  /* 0x000000ffff027224 */ /* 0x000fc600078e0a02 */
[----:B------:R-:W-:Y:S01]  /*0370*/  LEA.HI.SX32 R3, R3, -R6, 0x19 ;  /* 0x8000000603037211 */ /* 0x000fe200078fcaff */
[----:B------:R-:W-:-:S03]  /*0380*/  IMAD R4, R4, R2, R5 ;  /* 0x0000000204047224 */ /* 0x000fc600078e0205 */
[----:B------:R-:W-:Y:S02]  /*0390*/  IMNMX R11, R3, 0x8, PT ;  /* 0x00000008030b7817 */ /* 0x000fe40003800200 */
[----:B------:R-:W-:Y:S02]  /*03a0*/  IABS R9, R4 ;  /* 0x0000000400097213 */ /* 0x000fe40000000000 */
[----:B------:R-:W-:-:S04]  /*03b0*/  IABS R7, R11 ;  /* 0x0000000b00077213 */ /* 0x000fc80000000000 */
[----:B------:R-:W0:Y:S08]  /*03c0*/  I2F.RP R0, R7 ;  /* 0x0000000700007306 */ /* 0x000e300000209400 */
[----:B0-----:R-:W0:Y:S02]  /*03d0*/  MUFU.RCP R0, R0 ;  /* 0x0000000000007308 */ /* 0x001e240000001000 */
[----:B0-----:R-:W-:-:S06]  /*03e0*/  IADD3 R3, R0, 0xffffffe, RZ ;  /* 0x0ffffffe00037810 */ /* 0x001fcc0007ffe0ff */
[----:B------:R-:W0:Y:S02]  /*03f0*/  F2I.FTZ.U32.TRUNC.NTZ R3, R3 ;  /* 0x0000000300037305 */ /* 0x000e24000021f000 */
[----:B0-----:R-:W-:-:S04]  /*0400*/  IMAD.MOV R8, RZ, RZ, -R3 ;  /* 0x000000ffff087224 */ /* 0x001fc800078e0a03 */
[----:B------:R-:W-:Y:S01]  /*0410*/  IMAD.MOV.U32 R2, RZ, RZ, R8 ;  /* 0x000000ffff027224 */ /* 0x000fe200078e0008 */
[----:B------:R-:W-:-:S03]  /*0420*/  IABS R8, R11 ;  /* 0x0000000b00087213 */ /* 0x000fc60000000000 */
[----:B------:R-:W-:Y:S02]  /*0430*/  IMAD R5, R2, R7, RZ ;  /* 0x0000000702057224 */ /* 0x000fe400078e02ff */
[----:B------:R-:W-:Y:S02]  /*0440*/  IMAD.MOV.U32 R2, RZ, RZ, RZ ;  /* 0x000000ffff027224 */ /* 0x000fe400078e00ff */
[----:B------:R-:W-:Y:S02]  /*0450*/  IMAD.MOV R0, RZ, RZ, -R8 ;  /* 0x000000ffff007224 */ /* 0x000fe400078e0a08 */
[----:B------:R-:W-:Y:S01]  /*0460*/  IMAD.HI.U32 R2, R3, R5, R2 ;  /* 0x0000000503027227 */ /* 0x000fe200078e0002 */
[----:B-1----:R-:W-:-:S05]  /*0470*/  LOP3.LUT R3, R50, 0x7f, RZ, 0xc0, !PT ;  /* 0x0000007f32037812 */ /* 0x002fca00078ec0ff */
[----:B------:R-:W-:-:S04]  /*0480*/  IMAD.HI.U32 R2, R2, R9, RZ ;  /* 0x0000000902027227 */ /* 0x000fc800078e00ff */
[----:B------:R-:W-:Y:S02]  /*0490*/  IMAD R0, R2, R0, R9 ;  /* 0x0000000002007224 */ /* 0x000fe400078e0209 */
[----:B------:R-:W-:-:S03]  /*04a0*/  CS2R R8, SRZ ;  /* 0x0000000000087805 */ /* 0x000fc6000001ff00 */
[----:B------:R-:W-:-:S13]  /*04b0*/  ISETP.GT.U32.AND P1, PT, R7, R0, PT ;  /* 0x000000000700720c */ /* 0x000fda0003f24070 */
[----:B------:R-:W-:Y:S01]  /*04c0*/  @!P1 IMAD.IADD R0, R0, 0x1, -R7 ;  /* 0x0000000100009824 */ /* 0x000fe200078e0a07 */
[----:B------:R-:W-:Y:S02]  /*04d0*/  @!P1 IADD3 R2, R2, 0x1, RZ ;  /* 0x0000000102029810 */ /* 0x000fe40007ffe0ff */
[----:B------:R-:W-:Y:S02]  /*04e0*/  ISETP.NE.AND P1, PT, R11, RZ, PT ;  /* 0x000000ff0b00720c */ /* 0x000fe40003f25270 */
[----:B------:R-:W-:Y:S02]  /*04f0*/  ISETP.GE.U32.AND P0, PT, R0, R7, PT ;  /* 0x000000070000720c */ /* 0x000fe40003f06070 */
[----:B------:R-:W-:-:S04]  /*0500*/  LOP3.LUT R0, R4, R11, RZ, 0x3c, !PT ;  /* 0x0000000b04007212 */ /* 0x000fc800078e3cff */
[----:B------:R-:W-:-:S07]  /*0510*/  ISETP.GE.AND P2, PT, R0, RZ, PT ;  /* 0x000000ff0000720c */ /* 0x000fce0003f46270 */
[----:B------:R-:W-:-:S06]  /*0520*/  @P0 IADD3 R2, R2, 0x1, RZ ;  /* 0x0000000102020810 */ /* 0x000fcc0007ffe0ff */
[----:B------:R-:W-:Y:S01]  /*0530*/  @!P2 IMAD.MOV R2, RZ, RZ, -R2 ;  /* 0x000000ffff02a224 */ /* 0x000fe200078e0a02 */
[----:B------:R-:W-:-:S05]  /*0540*/  @!P1 LOP3.LUT R2, RZ, R11, RZ, 0x33, !PT ;  /* 0x0000000bff029212 */ /* 0x000fca00078e33ff */
[----:B------:R-:W-:Y:S02]  /*0550*/  IMAD.MOV R0, RZ, RZ, -R2 ;  /* 0x000000ffff007224 */ /* 0x000fe400078e0a02 */
[----:B------:R-:W-:Y:S02]  /*0560*/  IMAD.SHL.U32 R20, R2, 0x100, RZ ;  /* 0x0000010002147824 */ /* 0x000fe400078e00ff */
[----:B------:R-:W-:Y:S02]  /*0570*/  IMAD R0, R11, R0, R4 ;  /* 0x000000000b007224 */ /* 0x000fe400078e0204 */
[----:B------:R-:W-:Y:S01]  /*0580*/  CS2R R4, SRZ ;  /* 0x0000000000047805 */ /* 0x000fe2000001ff00 */
[----:B------:R-:W-:Y:S01]  /*0590*/  CS2R R10, SRZ ;  /* 0x00000000000a7805 */ /* 0x000fe2000001ff00 */
[----:B------:R-:W-:Y:S02]  /*05a0*/  IMAD.IADD R0, R6, 0x1, R0 ;  /* 0x0000000106007824 */ /* 0x000fe400078e0200 */
[----:B------:R-:W-:-:S02]  /*05b0*/  IMAD.MOV.U32 R6, RZ, RZ, c[0x0][0x180] ;  /* 0x00006000ff067624 */ /* 0x000fc400078e00ff */
[----:B------:R-:W-:Y:S01]  /*05c0*/  IMAD R48, R0, 0x80, R3 ;  /* 0x0000008000307824 */ /* 0x000fe200078e0203 */
[----:B------:R-:W-:Y:S02]  /*05d0*/  SHF.R.U32.HI R3, RZ, 0x7, R50 ;  /* 0x00000007ff037819 */ /* 0x000fe40000011632 */
[----:B------:R-:W-:Y:S02]  /*05e0*/  IADD3 R0, R6, 0x3f, RZ ;  /* 0x0000003f06007810 */ /* 0x000fe40007ffe0ff */
[----:B------:R0:W-:Y:S01]  /*05f0*/  STL [R1+0x10c], R48 ;  /* 0x00010c3001007387 */ /* 0x0001e20000100800 */
[----:B------:R-:W-:Y:S01]  /*0600*/  CS2R R6, SRZ ;  /* 0x0000000000067805 */ /* 0x000fe2000001ff00 */
[----:B------:R-:W-:Y:S02]  /*0610*/  ISETP.GE.AND P0, PT, R0, 0x40, PT ;  /* 0x000000400000780c */ /* 0x000fe40003f06270 */
[----:B------:R0:W-:Y:S01]  /*0620*/  STL [R1+0x94], R20 ;  /* 0x0000941401007387 */ /* 0x0001e20000100800 */
[----:B------:R-:W-:-:S10]  /*0630*/  SGXT.U32 R46, R3, 0x2 ;  /* 0x00000002032e781a */ /* 0x000fd40000000000 */
[----:B------:R-:W-:Y:S05]  /*0640*/  @!P0 BRA `(.L_x_0) ;  /* 0x0000559000008947 */ /* 0x000fea0003800000 */
[----:B0-----:R-:W-:Y:S01]  /*0650*/  IABS R4, c[0x0][0x17c] ;  /* 0x00005f0000047a13 */ /* 0x001fe20000000000 */
[----:B------:R-:W-:Y:S01]  /*0660*/  IMAD.SHL.U32 R10, R50, 0x2, RZ ;  /* 0x00000002320a7824 */ /* 0x000fe200078e00ff */
[--C-:B------:R-:W-:Y:S01]  /*0670*/  SHF.R.U32.HI R5, RZ, 0x6, R50.reuse ;  /* 0x00000006ff057819 */ /* 0x100fe20000011632 */
[----:B------:R-:W-:Y:S01]  /*0680*/  CS2R R72, SRZ ;  /* 0x0000000000487805 */ /* 0x000fe2000001ff00 */
[----:B------:R-:W0:Y:S01]  /*0690*/  I2F.RP R6, R4 ;  /* 0x0000000400067306 */ /* 0x000e220000209400 */
[----:B------:R-:W-:Y:S01]  /*06a0*/  SHF.R.U32.HI R12, RZ, 0x3, R50 ;  /* 0x00000003ff0c7819 */ /* 0x000fe20000011632 */
[----:B------:R-:W-:Y:S01]  /*06b0*/  CS2R R74, SRZ ;  /* 0x00000000004a7805 */ /* 0x000fe2000001ff00 */
[----:B------:R-:W-:Y:S01]  /*06c0*/  SGXT.U32 R5, R5, 0x3 ;  /* 0x000000030505781a */ /* 0x000fe20000000000 */
[----:B------:R-:W-:Y:S01]  /*06d0*/  CS2R R52, SRZ ;  /* 0x0000000000347805 */ /* 0x000fe2000001ff00 */
[----:B------:R-:W-:Y:S01]  /*06e0*/  LOP3.LUT R11, R10, 0x10, RZ, 0xc0, !PT ;  /* 0x000000100a0b7812 */ /* 0x000fe200078ec0ff */
[----:B------:R-:W-:Y:S01]  /*06f0*/  CS2R R54, SRZ ;  /* 0x0000000000367805 */ /* 0x000fe2000001ff00 */
[----:B------:R-:W-:Y:S01]  /*0700*/  LOP3.LUT R5, R20, R5, RZ, 0xfc, !PT ;  /* 0x0000000514057212 */ /* 0x000fe200078efcff */
[----:B------:R-:W-:Y:S01]  /*0710*/  CS2R R56, SRZ ;  /* 0x0000000000387805 */ /* 0x000fe2000001ff00 */
[----:B------:R-:W-:Y:S01]  /*0720*/  LOP3.LUT R15, R11, 0x20, R12, 0xf8, !PT ;  /* 0x000000200b0f7812 */ /* 0x000fe200078ef80c */
[----:B------:R-:W-:Y:S01]  /*0730*/  IMAD.SHL.U32 R12, R50, 0x20, RZ ;  /* 0x00000020320c7824 */ /* 0x000fe200078e00ff */
[C---:B------:R-:W-:Y:S01]  /*0740*/  LOP3.LUT R8, R5.reuse, 0xf8, RZ, 0xfc, !PT ;  /* 0x000000f805087812 */ /* 0x040fe200078efcff */
[----:B------:R-:W-:Y:S01]  /*0750*/  CS2R R58, SRZ ;  /* 0x00000000003a7805 */ /* 0x000fe2000001ff00 */
[----:B------:R-:W-:Y:S01]  /*0760*/  LOP3.LUT R9, R5, 0xf0, RZ, 0xfc, !PT ;  /* 0x000000f005097812 */ /* 0x000fe200078efcff */
[----:B------:R-:W-:Y:S01]  /*0770*/  CS2R R60, SRZ ;  /* 0x00000000003c7805 */ /* 0x000fe2000001ff00 */
[----:B------:R-:W-:Y:S01]  /*0780*/  IABS R21, R8 ;  /* 0x0000000800157213 */ /* 0x000fe20000000000 */
[----:B0-----:R-:W0:Y:S01]  /*0790*/  MUFU.RCP R6, R6 ;  /* 0x0000000600067308 */ /* 0x001e220000001000 */
[----:B------:R-:W-:Y:S01]  /*07a0*/  IABS R20, R9 ;  /* 0x0000000900147213 */ /* 0x000fe20000000000 */
[----:B------:R-:W-:Y:S01]  /*07b0*/  CS2R R62, SRZ ;  /* 0x00000000003e7805 */ /* 0x000fe2000001ff00 */
[----:B------:R-:W-:Y:S01]  /*07c0*/  ISETP.GE.AND P6, PT, R9, RZ, PT ;  /* 0x000000ff0900720c */ /* 0x000fe20003fc6270 */
[----:B------:R-:W-:Y:S01]  /*07d0*/  CS2R R64, SRZ ;  /* 0x0000000000407805 */ /* 0x000fe2000001ff00 */
[----:B------:R-:W-:Y:S01]  /*07e0*/  ISETP.GE.AND P0, PT, R8, RZ, PT ;  /* 0x000000ff0800720c */ /* 0x000fe20003f06270 */
[----:B------:R-:W-:Y:S01]  /*07f0*/  CS2R R66, SRZ ;  /* 0x0000000000427805 */ /* 0x000fe2000001ff00 */
[----:B------:R-:W-:Y:S01]  /*0800*/  LOP3.LUT R8, R5, 0xd8, RZ, 0xfc, !PT ;  /* 0x000000d805087812 */ /* 0x000fe200078efcff */
[----:B------:R-:W-:Y:S01]  /*0810*/  CS2R R68, SRZ ;  /* 0x0000000000447805 */ /* 0x000fe2000001ff00 */
[----:B------:R-:W-:Y:S01]  /*0820*/  LOP3.LUT R11, R50, 0x7, RZ, 0xc0, !PT ;  /* 0x00000007320b7812 */ /* 0x000fe200078ec0ff */
[----:B------:R-:W-:Y:S01]  /*0830*/  CS2R R70, SRZ ;  /* 0x0000000000467805 */ /* 0x000fe2000001ff00 */
[----:B------:R-:W-:Y:S01]  /*0840*/  IABS R17, R8 ;  /* 0x0000000800117213 */ /* 0x000fe20000000000 */
[----:B------:R-:W-:Y:S01]  /*0850*/  CS2R R112, SRZ ;  /* 0x0000000000707805 */ /* 0x000fe2000001ff00 */
[----:B------:R-:W-:Y:S01]  /*0860*/  LOP3.LUT R12, R12, 0x1c00, RZ, 0xc0, !PT ;  /* 0x00001c000c0c7812 */ /* 0x000fe200078ec0ff */
[----:B------:R-:W-:Y:S01]  /*0870*/  IMAD R120, R11, 0x110, RZ ;  /* 0x000001100b787824 */ /* 0x000fe200078e02ff */
[----:B------:R-:W-:Y:S01]  /*0880*/  LOP3.LUT R22, R5, 0xb8, RZ, 0xfc, !PT ;  /* 0x000000b805167812 */ /* 0x000fe200078efcff */
[----:B------:R-:W-:Y:S01]  /*0890*/  CS2R R114, SRZ ;  /* 0x0000000000727805 */ /* 0x000fe2000001ff00 */
[----:B0-----:R-:W-:Y:S01]  /*08a0*/  IADD3 R2, R6, 0xffffffe, RZ ;  /* 0x0ffffffe06027810 */ /* 0x001fe20007ffe0ff */
[----:B------:R-:W-:Y:S01]  /*08b0*/  IMAD R12, R11, 0x80, R12 ;  /* 0x000000800b0c7824 */ /* 0x000fe200078e020c */
[----:B------:R-:W-:Y:S01]  /*08c0*/  LOP3.LUT R120, R120, R15, RZ, 0x3c, !PT ;  /* 0x0000000f78787212 */ /* 0x000fe200078e3cff */
[----:B------:R-:W-:Y:S01]  /*08d0*/  CS2R R108, SRZ ;  /* 0x00000000006c7805 */ /* 0x000fe2000001ff00 */
[----:B------:R0:W1:Y:S01]  /*08e0*/  F2I.FTZ.U32.TRUNC.NTZ R3, R2 ;  /* 0x0000000200037305 */ /* 0x000062000021f000 */
[C---:B------:R-:W-:Y:S01]  /*08f0*/  LOP3.LUT R23, R5.reuse, 0xb0, RZ, 0xfc, !PT ;  /* 0x000000b005177812 */ /* 0x040fe200078efcff */
[----:B------:R-:W-:Y:S01]  /*0900*/  CS2R R110, SRZ ;  /* 0x00000000006e7805 */ /* 0x000fe2000001ff00 */
[C---:B------:R-:W-:Y:S01]  /*0910*/  LOP3.LUT R25, R5.reuse, 0xa0, RZ, 0xfc, !PT ;  /* 0x000000a005197812 */ /* 0x040fe200078efcff */
[----:B------:R-:W-:Y:S01]  /*0920*/  CS2R R100, SRZ ;  /* 0x0000000000647805 */ /* 0x000fe2000001ff00 */
[C---:B------:R-:W-:Y:S01]  /*0930*/  LOP3.LUT R24, R5.reuse, 0xa8, RZ, 0xfc, !PT ;  /* 0x000000a805187812 */ /* 0x040fe200078efcff */
[----:B------:R-:W-:Y:S01]  /*0940*/  CS2R R102, SRZ ;  /* 0x0000000000667805 */ /* 0x000fe2000001ff00 */
[C---:B------:R-:W-:Y:S01]  /*0950*/  LOP3.LUT R27, R5.reuse, 0x90, RZ, 0xfc, !PT ;  /* 0x00000090051b7812 */ /* 0x040fe200078efcff */
[----:B------:R-:W-:Y:S01]  /*0960*/  CS2R R76, SRZ ;  /* 0x00000000004c7805 */ /* 0x000fe2000001ff00 */
[----:B0-----:R-:W-:Y:S01]  /*0970*/  IMAD.MOV.U32 R2, RZ, RZ, RZ ;  /* 0x000000ffff027224 */ /* 0x001fe200078e00ff */
[C---:B------:R-:W-:Y:S01]  /*0980*/  LOP3.LUT R26, R5.reuse, 0x98, RZ, 0xfc, !PT ;  /* 0x00000098051a7812 */ /* 0x040fe200078efcff */
[----:B------:R-:W-:Y:S01]  /*0990*/  CS2R R78, SRZ ;  /* 0x00000000004e7805 */ /* 0x000fe2000001ff00 */
[C---:B------:R-:W-:Y:S01]  /*09a0*/  LOP3.LUT R28, R5.reuse, 0x60, RZ, 0xfc, !PT ;  /* 0x00000060051c7812 */ /* 0x040fe200078efcff */
[----:B------:R-:W-:Y:S01]  /*09b0*/  CS2R R80, SRZ ;  /* 0x0000000000507805 */ /* 0x000fe2000001ff00 */
[C---:B------:R-:W-:Y:S01]  /*09c0*/  LOP3.LUT R32, R5.reuse, 0x58, RZ, 0xfc, !PT ;  /* 0x0000005805207812 */ /* 0x040fe200078efcff */
[----:B------:R-:W-:Y:S01]  /*09d0*/  CS2R R82, SRZ ;  /* 0x0000000000527805 */ /* 0x000fe2000001ff00 */
[--C-:B-1----:R-:W-:Y:S01]  /*09e0*/  IMAD.MOV R7, RZ, RZ, -R3.reuse ;  /* 0x000000ffff077224 */ /* 0x102fe200078e0a03 */
[C---:B------:R-:W-:Y:S01]  /*09f0*/  LOP3.LUT R34, R5.reuse, 0x50, RZ, 0xfc, !PT ;  /* 0x0000005005227812 */ /* 0x040fe200078efcff */
[----:B------:R-:W-:Y:S01]  /*0a00*/  CS2R R84, SRZ ;  /* 0x0000000000547805 */ /* 0x000fe2000001ff00 */
[----:B------:R-:W-:Y:S01]  /*0a10*/  LOP3.LUT R35, R5, 0x48, RZ, 0xfc, !PT ;  /* 0x0000004805237812 */ /* 0x000fe200078efcff */
[----:B------:R-:W-:Y:S01]  /*0a20*/  IMAD R7, R7, R4, RZ ;  /* 0x0000000407077224 */ /* 0x000fe200078e02ff */
[----:B------:R-:W-:Y:S01]  /*0a30*/  IABS R29, R34 ;  /* 0x00000022001d7213 */ /* 0x000fe20000000000 */
[----:B------:R-:W-:Y:S01]  /*0a40*/  CS2R R86, SRZ ;  /* 0x0000000000567805 */ /* 0x000fe2000001ff00 */
[----:B------:R-:W-:Y:S01]  /*0a50*/  IABS R31, R35 ;  /* 0x00000023001f7213 */ /* 0x000fe20000000000 */
[----:B------:R-:W-:Y:S01]  /*0a60*/  IMAD.HI.U32 R3, R3, R7, R2 ;  /* 0x0000000703037227 */ /* 0x000fe200078e0002 */
[----:B------:R-:W-:Y:S01]  /*0a70*/  SHF.R.S32.HI R7, RZ, 0x1f, R0 ;  /* 0x0000001fff077819 */ /* 0x000fe20000011400 */
[----:B------:R-:W-:Y:S01]  /*0a80*/  CS2R R88, SRZ ;  /* 0x0000000000587805 */ /* 0x000fe2000001ff00 */
[C---:B------:R-:W-:Y:S01]  /*0a90*/  LOP3.LUT R40, R5.reuse, 0x20, RZ, 0xfc, !PT ;  /* 0x0000002005287812 */ /* 0x040fe200078efcff */
[----:B------:R-:W-:Y:S01]  /*0aa0*/  CS2R R90, SRZ ;  /* 0x00000000005a7805 */ /* 0x000fe2000001ff00 */
[----:B------:R-:W-:Y:S01]  /*0ab0*/  LOP3.LUT R42, R5, 0x10, RZ, 0xfc, !PT ;  /* 0x00000010052a7812 */ /* 0x000fe200078efcff */
[----:B------:R-:W-:Y:S01]  /*0ac0*/  IMAD.HI.U32 R2, R3, R21, RZ ;  /* 0x0000001503027227 */ /* 0x000fe200078e00ff */
[----:B------:R-:W-:Y:S01]  /*0ad0*/  LOP3.LUT R44, R5, 0x8, RZ, 0xfc, !PT ;  /* 0x00000008052c7812 */ /* 0x000fe200078efcff */
[----:B------:R-:W-:Y:S01]  /*0ae0*/  ULDC UR4, c[0x0][0x180] ;  /* 0x0000600000047ab9 */ /* 0x000fe20000000800 */
[----:B------:R-:W-:Y:S01]  /*0af0*/  IABS R43, R42 ;  /* 0x0000002a002b7213 */ /* 0x000fe20000000000 */
[----:B------:R-:W-:Y:S01]  /*0b00*/  IMAD.HI.U32 R6, R3, R20, RZ ;  /* 0x0000001403067227 */ /* 0x000fe200078e00ff */
[----:B------:R-:W-:-:S02]  /*0b10*/  IABS R45, R44 ;  /* 0x0000002c002d7213 */ /* 0x000fc40000000000 */
[----:B------:R-:W-:Y:S01]  /*0b20*/  IABS R47, R5 ;  /* 0x00000005002f7213 */ /* 0x000fe20000000000 */
[----:B------:R-:W-:Y:S01]  /*0b30*/  IMAD.MOV R13, RZ, RZ, -R2 ;  /* 0x000000ffff0d7224 */ /* 0x000fe200078e0a02 */
[----:B------:R-:W-:Y:S01]  /*0b40*/  LEA.HI R2, R7, R0, RZ, 0x6 ;  /* 0x0000000007027211 */ /* 0x000fe200078f30ff */
[----:B------:R-:W-:Y:S01]  /*0b50*/  IMAD.MOV R7, RZ, RZ, -R6 ;  /* 0x000000ffff077224 */ /* 0x000fe200078e0a06 */
[----:B------:R-:W-:Y:S01]  /*0b60*/  LOP3.LUT R6, R50, 0x1c0, RZ, 0xc0, !PT ;  /* 0x000001c032067812 */ /* 0x000fe200078ec0ff */
[----:B------:R-:W-:Y:S01]  /*0b70*/  IMAD R21, R4, R13, R21 ;  /* 0x0000000d04157224 */ /* 0x000fe200078e0215 */
[----:B------:R-:W-:Y:S01]  /*0b80*/  LOP3.LUT R0, R50, 0x180, RZ, 0xc0, !PT ;  /* 0x0000018032007812 */ /* 0x000fe200078ec0ff */
[----:B------:R-:W-:Y:S01]  /*0b90*/  IMAD R20, R4, R7, R20 ;  /* 0x0000000704147224 */ /* 0x000fe200078e0214 */
[----:B------:R-:W-:Y:S01]  /*0ba0*/  SHF.R.U32.HI R7, RZ, 0x2, R6 ;  /* 0x00000002ff077819 */ /* 0x000fe20000011606 */
[----:B------:R-:W-:Y:S01]  /*0bb0*/  IMAD.SHL.U32 R13, R11, 0x10, RZ ;  /* 0x000000100b0d7824 */ /* 0x000fe200078e00ff */
[----:B------:R-:W-:-:S02]  /*0bc0*/  LOP3.LUT R6, R5, 0xe8, RZ, 0xfc, !PT ;  /* 0x000000e805067812 */ /* 0x000fc400078efcff */
[----:B------:R-:W-:Y:S02]  /*0bd0*/  ISETP.GT.U32.AND P2, PT, R4, R20, PT ;  /* 0x000000140400720c */ /* 0x000fe40003f44070 */
[----:B------:R-:W-:Y:S02]  /*0be0*/  IABS R19, R6 ;  /* 0x0000000600137213 */ /* 0x000fe40000000000 */
[----:B------:R-:W-:Y:S02]  /*0bf0*/  SHF.R.U32.HI R121, RZ, 0x3, R0 ;  /* 0x00000003ff797819 */ /* 0x000fe40000011600 */
[----:B------:R-:W-:Y:S02]  /*0c00*/  LOP3.LUT R0, R7, 0x3fe, R10, 0x78, !PT ;  /* 0x000003fe07007812 */ /* 0x000fe400078e780a */
[----:B------:R-:W-:Y:S01]  /*0c10*/  ISETP.GE.AND P3, PT, R6, RZ, PT ;  /* 0x000000ff0600720c */ /* 0x000fe20003f66270 */
[----:B------:R-:W-:Y:S01]  /*0c20*/  IMAD.HI.U32 R6, R3, R19, RZ ;  /* 0x0000001303067227 */ /* 0x000fe200078e00ff */
[----:B------:R-:W-:-:S02]  /*0c30*/  ISETP.GT.U32.AND P1, PT, R4, R21, PT ;  /* 0x000000150400720c */ /* 0x000fc40003f24070 */
[C---:B------:R-:W-:Y:S01]  /*0c40*/  LOP3.LUT R7, R5.reuse, 0xe0, RZ, 0xfc, !PT ;  /* 0x000000e005077812 */ /* 0x040fe200078efcff */
[----:B------:R-:W-:Y:S01]  /*0c50*/  @!P2 IMAD.IADD R20, R20, 0x1, -R4 ;  /* 0x000000011414a824 */ /* 0x000fe200078e0a04 */
[----:B------:R-:W-:Y:S01]  /*0c60*/  ISETP.GE.AND P2, PT, R8, RZ, PT ;  /* 0x000000ff0800720c */ /* 0x000fe20003f46270 */
[----:B------:R-:W-:Y:S01]  /*0c70*/  IMAD.MOV R6, RZ, RZ, -R6 ;  /* 0x000000ffff067224 */ /* 0x000fe200078e0a06 */
[----:B------:R-:W-:Y:S02]  /*0c80*/  IABS R18, R7 ;  /* 0x0000000700127213 */ /* 0x000fe40000000000 */
[C---:B------:R-:W-:Y:S01]  /*0c90*/  ISETP.GT.U32.AND P5, PT, R4.reuse, R20, PT ;  /* 0x000000140400720c */ /* 0x040fe20003fa4070 */
[----:B------:R-:W-:Y:S01]  /*0ca0*/  IMAD R19, R4, R6, R19 ;  /* 0x0000000604137224 */ /* 0x000fe200078e0213 */
[----:B------:R-:W-:Y:S01]  /*0cb0*/  LOP3.LUT R8, R5, 0xd0, RZ, 0xfc, !PT ;  /* 0x000000d005087812 */ /* 0x000fe200078efcff */
[----:B------:R-:W-:Y:S01]  /*0cc0*/  IMAD.HI.U32 R6, R3, R18, RZ ;  /* 0x0000001203067227 */ /* 0x000fe200078e00ff */
[----:B------:R-:W-:-:S02]  /*0cd0*/  LOP3.LUT R13, R13, 0x30, R10, 0x78, !PT ;  /* 0x000000300d0d7812 */ /* 0x000fc400078e780a */
[----:B------:R-:W-:Y:S01]  /*0ce0*/  IABS R16, R8 ;  /* 0x0000000800107213 */ /* 0x000fe20000000000 */
[----:B------:R-:W-:Y:S01]  /*0cf0*/  @!P1 IMAD.IADD R21, R21, 0x1, -R4 ;  /* 0x0000000115159824 */ /* 0x000fe200078e0a04 */
[----:B------:R-:W-:Y:S01]  /*0d00*/  ISETP.GE.AND P1, PT, R7, RZ, PT ;  /* 0x000000ff0700720c */ /* 0x000fe20003f26270 */
[----:B------:R-:W-:Y:S01]  /*0d10*/  IMAD.MOV R9, RZ, RZ, -R6 ;  /* 0x000000ffff097224 */ /* 0x000fe200078e0a06 */
[----:B------:R-:W-:Y:S01]  /*0d20*/  IABS R11, R23 ;  /* 0x00000017000b7213 */ /* 0x000fe20000000000 */
[----:B------:R-:W-:Y:S01]  /*0d30*/  IMAD.HI.U32 R7, R3, R17, RZ ;  /* 0x0000001103077227 */ /* 0x000fe200078e00ff */
[----:B------:R-:W-:Y:S02]  /*0d40*/  ISETP.GT.U32.AND P4, PT, R4, R21, PT ;  /* 0x000000150400720c */ /* 0x000fe40003f84070 */
[----:B------:R-:W-:Y:S01]  /*0d50*/  LOP3.LUT R121, R121, 0x3fe, R10, 0x78, !PT ;  /* 0x000003fe79797812 */ /* 0x000fe200078e780a */
[----:B------:R-:W-:Y:S01]  /*0d60*/  @!P5 IMAD.IADD R20, R20, 0x1, -R4 ;  /* 0x000000011414d824 */ /* 0x000fe200078e0a04 */
[----:B------:R-:W-:Y:S01]  /*0d70*/  ISETP.GE.AND P5, PT, R8, RZ, PT ;  /* 0x000000ff0800720c */ /* 0x000fe20003fa6270 */
[C---:B------:R-:W-:Y:S01]  /*0d80*/  IMAD R18, R4.reuse, R9, R18 ;  /* 0x0000000904127224 */ /* 0x040fe200078e0212 */
[----:B------:R-:W-:Y:S01]  /*0d90*/  LOP3.LUT R8, R5, 0xc0, RZ, 0xfc, !PT ;  /* 0x000000c005087812 */ /* 0x000fe200078efcff */
[----:B------:R-:W-:Y:S01]  /*0da0*/  @!P6 IMAD.MOV R20, RZ, RZ, -R20 ;  /* 0x000000ffff14e224 */ /* 0x000fe200078e0a14 */
[----:B------:R-:W-:Y:S01]  /*0db0*/  IABS R10, R24 ;  /* 0x00000018000a7213 */ /* 0x000fe20000000000 */
[----:B------:R-:W-:Y:S01]  /*0dc0*/  IMAD.MOV R7, RZ, RZ, -R7 ;  /* 0x000000ffff077224 */ /* 0x000fe200078e0a07 */
[----:B------:R-:W-:Y:S01]  /*0dd0*/  ISETP.GT.U32.AND P6, PT, R4, R18, PT ;  /* 0x000000120400720c */ /* 0x000fe20003fc4070 */
[----:B------:R-:W-:Y:S01]  /*0de0*/  IMAD.HI.U32 R6, R3, R16, RZ ;  /* 0x0000001003067227 */ /* 0x000fe200078e00ff */
[----:B------:R-:W-:-:S02]  /*0df0*/  IABS R14, R8 ;  /* 0x00000008000e7213 */ /* 0x000fc40000000000 */
[----:B------:R-:W-:Y:S01]  /*0e00*/  IABS R49, R48 ;  /* 0x0000003000317213 */ /* 0x000fe20000000000 */
[----:B------:R-:W-:Y:S01]  /*0e10*/  @!P4 IMAD.IADD R21, R21, 0x1, -R4 ;  /* 0x000000011515c824 */ /* 0x000fe200078e0a04 */
[C---:B------:R-:W-:Y:S01]  /*0e20*/  ISETP.GT.U32.AND P4, PT, R4.reuse, R19, PT ;  /* 0x000000130400720c */ /* 0x040fe20003f84070 */
[----:B------:R-:W-:Y:S01]  /*0e30*/  IMAD R17, R4, R7, R17 ;  /* 0x0000000704117224 */ /* 0x000fe200078e0211 */
[----:B------:R-:W-:Y:S01]  /*0e40*/  LOP3.LUT R7, R5, 0xc8, RZ, 0xfc, !PT ;  /* 0x000000c805077812 */ /* 0x000fe200078efcff */
[----:B------:R-:W-:Y:S01]  /*0e50*/  IMAD.MOV R9, RZ, RZ, -R6 ;  /* 0x000000ffff097224 */ /* 0x000fe200078e0a06 */
[----:B------:R-:W-:Y:S01]  /*0e60*/  LOP3.LUT R95, RZ, c[0x0][0x17c], RZ, 0x33, !PT ;  /* 0x00005f00ff5f7a12 */ /* 0x000fe200078e33ff */
[----:B------:R-:W-:Y:S01]  /*0e70*/  IMAD.IADD R94, R12, 0x1, R13 ;  /* 0x000000010c5e7824 */ /* 0x000fe200078e020d */
[----:B------:R-:W-:Y:S01]  /*0e80*/  IABS R15, R7 ;  /* 0x00000007000f7213 */ /* 0x000fe20000000000 */
[----:B------:R-:W-:Y:S01]  /*0e90*/  @!P6 IMAD.IADD R18, R18, 0x1, -R4 ;  /* 0x000000011212e824 */ /* 0x000fe200078e0a04 */
[----:B------:R-:W-:Y:S01]  /*0ea0*/  IABS R13, R22 ;  /* 0x00000016000d7213 */ /* 0x000fe20000000000 */
[----:B------:R-:W-:Y:S01]  /*0eb0*/  @!P0 IMAD.MOV R21, RZ, RZ, -R21 ;  /* 0x000000ffff158224 */ /* 0x000fe200078e0a15 */
[----:B------:R-:W-:Y:S01]  /*0ec0*/  IABS R12, R27 ;  /* 0x0000001b000c7213 */ /* 0x000fe20000000000 */
[----:B------:R-:W-:Y:S01]  /*0ed0*/  IMAD.HI.U32 R6, R3, R15, RZ ;  /* 0x0000000f03067227 */ /* 0x000fe200078e00ff */
[C---:B------:R-:W-:Y:S01]  /*0ee0*/  ISETP.GT.U32.AND P6, PT, R4.reuse, R18, PT ;  /* 0x000000120400720c */ /* 0x040fe20003fc4070 */
[----:B------:R-:W-:Y:S01]  /*0ef0*/  STL [R1+0x90], R94 ;  /* 0x0000905e01007387 */ /* 0x000fe20000100800 */
[----:B------:R-:W-:Y:S01]  /*0f00*/  SHF.R.S32.HI R2, RZ, 0x6, R2 ;  /* 0x00000006ff027819 */ /* 0x000fe20000011402 */
[----:B------:R-:W-:Y:S01]  /*0f10*/  @!P4 IMAD.IADD R19, R19, 0x1, -R4 ;  /* 0x000000011313c824 */ /* 0x000fe200078e0a04 */
[----:B------:R-:W-:Y:S01]  /*0f20*/  ISETP.GE.AND P4, PT, R7, RZ, PT ;  /* 0x000000ff0700720c */ /* 0x000fe20003f86270 */
[C---:B------:R-:W-:Y:S01]  /*0f30*/  IMAD R16, R4.reuse, R9, R16 ;  /* 0x0000000904107224 */ /* 0x040fe200078e0210 */
[----:B------:R-:W-:Y:S01]  /*0f40*/  IABS R9, R25 ;  /* 0x0000001900097213 */ /* 0x000fe20000000000 */
[----:B------:R-:W-:Y:S01]  /*0f50*/  IMAD.HI.U32 R7, R3, R14, RZ ;  /* 0x0000000e03077227 */ /* 0x000fe200078e00ff */
[----:B------:R-:W-:Y:S01]  /*0f60*/  ISETP.GT.U32.AND P0, PT, R4, R19, PT ;  /* 0x000000130400720c */ /* 0x000fe20003f04070 */
[----:B------:R0:W-:Y:S02]  /*0f70*/  STL [R1+0x100], R2 ;  /* 0x0001000201007387 */ /* 0x0001e40000100800 */
[----:B------:R-:W-:-:S02]  /*0f80*/  IMAD.MOV R6, RZ, RZ, -R6 ;  /* 0x000000ffff067224 */ /* 0x000fc400078e0a06 */
[----:B------:R-:W-:Y:S01]  /*0f90*/  @!P6 IMAD.IADD R18, R18, 0x1, -R4 ;  /* 0x000000011212e824 */ /* 0x000fe200078e0a04 */
[C---:B------:R-:W-:Y:S01]  /*0fa0*/  ISETP.GT.U32.AND P6, PT, R4.reuse, R16, PT ;  /* 0x000000100400720c */ /* 0x040fe20003fc4070 */
[----:B------:R-:W-:Y:S02]  /*0fb0*/  IMAD.MOV R7, RZ, RZ, -R7 ;  /* 0x000000ffff077224 */ /* 0x000fe400078e0a07 */
[----:B------:R-:W-:Y:S02]  /*0fc0*/  IMAD R15, R4, R6, R15 ;  /* 0x00000006040f7224 */ /* 0x000fe400078e020f */
[----:B------:R-:W-:-:S04]  /*0fd0*/  IMAD.HI.U32 R6, R3, R13, RZ ;  /* 0x0000000d03067227 */ /* 0x000fc800078e00ff */
[C---:B------:R-:W-:Y:S02]  /*0fe0*/  IMAD R14, R4.reuse, R7, R14 ;  /* 0x00000007040e7224 */ /* 0x040fe400078e020e */
[----:B------:R-:W-:Y:S02]  /*0ff0*/  IMAD.MOV R7, RZ, RZ, -R6 ;  /* 0x000000ffff077224 */ /* 0x000fe400078e0a06 */
[--C-:B------:R-:W-:Y:S01]  /*1000*/  @!P0 IMAD.IADD R19, R19, 0x1, -R4.reuse ;  /* 0x0000000113138824 */ /* 0x100fe200078e0a04 */
[C---:B------:R-:W-:Y:S01]  /*1010*/  ISETP.GT.U32.AND P0, PT, R4.reuse, R17, PT ;  /* 0x000000110400720c */ /* 0x040fe20003f04070 */
[C---:B------:R-:W-:Y:S02]  /*1020*/  IMAD R13, R4.reuse, R7, R13 ;  /* 0x00000007040d7224 */ /* 0x040fe400078e020d */
[----:B------:R-:W-:Y:S01]  /*1030*/  @!P3 IMAD.MOV R19, RZ, RZ, -R19 ;  /* 0x000000ffff13b224 */ /* 0x000fe200078e0a13 */
[----:B------:R-:W-:Y:S01]  /*1040*/  ISETP.GT.U32.AND P3, PT, R4, R15, PT ;  /* 0x0000000f0400720c */ /* 0x000fe20003f64070 */
[----:B------:R-:W-:Y:S01]  /*1050*/  @!P6 IMAD.IADD R16, R16, 0x1, -R4 ;  /* 0x000000011010e824 */ /* 0x000fe200078e0a04 */
[----:B------:R-:W-:Y:S01]  /*1060*/  ISETP.GT.U32.AND P6, PT, R4, R13, PT ;  /* 0x0000000d0400720c */ /* 0x000fe20003fc4070 */
[----:B------:R-:W-:-:S04]  /*1070*/  IMAD.HI.U32 R6, R3, R11, RZ ;  /* 0x0000000b03067227 */ /* 0x000fc800078e00ff */
[----:B------:R-:W-:Y:S02]  /*1080*/  IMAD.MOV R6, RZ, RZ, -R6 ;  /* 0x000000ffff067224 */ /* 0x000fe400078e0a06 */
[----:B------:R-:W-:Y:S01]  /*1090*/  @!P1 IMAD.MOV R18, RZ, RZ, -R18 ;  /* 0x000000ffff129224 */ /* 0x000fe200078e0a12 */
[C---:B------:R-:W-:Y:S01]  /*10a0*/  ISETP.GT.U32.AND P1, PT, R4.reuse, R14, PT ;  /* 0x0000000e0400720c */ /* 0x040fe20003f24070 */
[--C-:B------:R-:W-:Y:S02]  /*10b0*/  @!P0 IMAD.IADD R17, R17, 0x1, -R4.reuse ;  /* 0x0000000111118824 */ /* 0x100fe400078e0a04 */
[--C-:B------:R-:W-:Y:S01]  /*10c0*/  @!P3 IMAD.IADD R15, R15, 0x1, -R4.reuse ;  /* 0x000000010f0fb824 */ /* 0x100fe200078e0a04 */
[C---:B------:R-:W-:Y:S01]  /*10d0*/  ISETP.GT.U32.AND P3, PT, R4.reuse, R16, PT ;  /* 0x000000100400720c */ /* 0x040fe20003f64070 */
[----:B------:R-:W-:Y:S01]  /*10e0*/  @!P6 IMAD.IADD R13, R13, 0x1, -R4 ;  /* 0x000000010d0de824 */ /* 0x000fe200078e0a04 */
[C---:B------:R-:W-:Y:S01]  /*10f0*/  ISETP.GT.U32.AND P0, PT, R4.reuse, R17, PT ;  /* 0x000000110400720c */ /* 0x040fe20003f04070 */
[----:B------:R-:W-:-:S02]  /*1100*/  IMAD R11, R4, R6, R11 ;  /* 0x00000006040b7224 */ /* 0x000fc400078e020b */
[----:B------:R-:W-:Y:S01]  /*1110*/  IMAD.HI.U32 R6, R3, R9, RZ ;  /* 0x0000000903067227 */ /* 0x000fe200078e00ff */
[----:B------:R-:W-:-:S03]  /*1120*/  ISETP.GT.U32.AND P6, PT, R4, R13, PT ;  /* 0x0000000d0400720c */ /* 0x000fc60003fc4070 */
[----:B------:R-:W-:Y:S02]  /*1130*/  IMAD.MOV R6, RZ, RZ, -R6 ;  /* 0x000000ffff067224 */ /* 0x000fe400078e0a06 */
[--C-:B------:R-:W-:Y:S01]  /*1140*/  @!P1 IMAD.IADD R14, R14, 0x1, -R4.reuse ;  /* 0x000000010e0e9824 */ /* 0x100fe200078e0a04 */
[----:B------:R-:W-:Y:S01]  /*1150*/  ISETP.GT.U32.AND P1, PT, R4, R15, PT ;  /* 0x0000000f0400720c */ /* 0x000fe20003f24070 */
[----:B------:R-:W-:Y:S01]  /*1160*/  @!P3 IMAD.IADD R16, R16, 0x1, -R4 ;  /* 0x000000011010b824 */ /* 0x000fe200078e0a04 */
[C---:B------:R-:W-:Y:S01]  /*1170*/  ISETP.GT.U32.AND P3, PT, R4.reuse, R11, PT ;  /* 0x0000000b0400720c */ /* 0x040fe20003f64070 */
[----:B------:R-:W-:Y:S02]  /*1180*/  IMAD R9, R4, R6, R9 ;  /* 0x0000000604097224 */ /* 0x000fe400078e0209 */
[----:B------:R-:W-:-:S04]  /*1190*/  IMAD.HI.U32 R7, R3, R10, RZ ;  /* 0x0000000a03077227 */ /* 0x000fc800078e00ff */
[--C-:B------:R-:W-:Y:S01]  /*11a0*/  @!P6 IMAD.IADD R13, R13, 0x1, -R4.reuse ;  /* 0x000000010d0de824 */ /* 0x100fe200078e0a04 */
[----:B------:R-:W-:Y:S01]  /*11b0*/  ISETP.GT.U32.AND P6, PT, R4, R9, PT ;  /* 0x000000090400720c */ /* 0x000fe20003fc4070 */
[----:B------:R-:W-:Y:S01]  /*11c0*/  @!P0 IMAD.IADD R17, R17, 0x1, -R4 ;  /* 0x0000000111118824 */ /* 0x000fe200078e0a04 */
[----:B------:R-:W-:Y:S01]  /*11d0*/  ISETP.GE.AND P0, PT, R8, RZ, PT ;  /* 0x000000ff0800720c */ /* 0x000fe20003f06270 */
[----:B------:R-:W-:Y:S01]  /*11e0*/  IMAD.MOV R7, RZ, RZ, -R7 ;  /* 0x000000ffff077224 */ /* 0x000fe200078e0a07 */
[----:B------:R-:W-:Y:S01]  /*11f0*/  IABS R8, R26 ;  /* 0x0000001a00087213 */ /* 0x000fe20000000000 */
[----:B------:R-:W-:Y:S01]  /*1200*/  @!P2 IMAD.MOV R17, RZ, RZ, -R17 ;  /* 0x000000ffff11a224 */ /* 0x000fe200078e0a11 */
[C---:B------:R-:W-:Y:S01]  /*1210*/  ISETP.GT.U32.AND P2, PT, R4.reuse, R14, PT ;  /* 0x0000000e0400720c */ /* 0x040fe20003f44070 */
[C---:B------:R-:W-:Y:S02]  /*1220*/  IMAD R10, R4.reuse, R7, R10 ;  /* 0x00000007040a7224 */ /* 0x040fe400078e020a */
[--C-:B------:R-:W-:Y:S01]  /*1230*/  @!P3 IMAD.IADD R11, R11, 0x1, -R4.reuse ;  /* 0x000000010b0bb824 */ /* 0x100fe200078e0a04 */
[----:B------:R-:W-:Y:S01]  /*1240*/  ISETP.GE.AND P3, PT, R23, RZ, PT ;  /* 0x000000ff1700720c */ /* 0x000fe20003f66270 */
[--C-:B------:R-:W-:Y:S01]  /*1250*/  @!P1 IMAD.IADD R15, R15, 0x1, -R4.reuse ;  /* 0x000000010f0f9824 */ /* 0x100fe200078e0a04 */
[C---:B------:R-:W-:Y:S01]  /*1260*/  ISETP.GT.U32.AND P1, PT, R4.reuse, R10, PT ;  /* 0x0000000a0400720c */ /* 0x040fe20003f24070 */
[----:B------:R-:W-:Y:S01]  /*1270*/  @!P6 IMAD.IADD R9, R9, 0x1, -R4 ;  /* 0x000000010909e824 */ /* 0x000fe200078e0a04 */
[----:B------:R-:W-:Y:S01]  /*1280*/  ISETP.GT.U32.AND P6, PT, R4, R11, PT ;  /* 0x0000000b0400720c */ /* 0x000fe20003fc4070 */
[----:B------:R-:W-:-:S04]  /*1290*/  IMAD.HI.U32 R7, R3, R12, RZ ;  /* 0x0000000c03077227 */ /* 0x000fc800078e00ff */
[----:B------:R-:W-:Y:S02]  /*12a0*/  IMAD.MOV R7, RZ, RZ, -R7 ;  /* 0x000000ffff077224 */ /* 0x000fe400078e0a07 */
[----:B------:R-:W-:Y:S01]  /*12b0*/  @!P2 IMAD.IADD R14, R14, 0x1, -R4 ;  /* 0x000000010e0ea824 */ /* 0x000fe200078e0a04 */
[----:B------:R-:W-:Y:S01]  /*12c0*/  ISETP.GE.AND P2, PT, R22, RZ, PT ;  /* 0x000000ff1600720c */ /* 0x000fe20003f46270 */
[----:B------:R-:W-:Y:S02]  /*12d0*/  IMAD R7, R4, R7, R12 ;  /* 0x0000000704077224 */ /* 0x000fe400078e020c */
[--C-:B------:R-:W-:Y:S01]  /*12e0*/  @!P1 IMAD.IADD R10, R10, 0x1, -R4.reuse ;  /* 0x000000010a0a9824 */ /* 0x100fe200078e0a04 */
[----:B------:R-:W-:Y:S01]  /*12f0*/  ISETP.GE.AND P1, PT, R24, RZ, PT ;  /* 0x000000ff1800720c */ /* 0x000fe20003f26270 */
[----:B------:R-:W-:Y:S01]  /*1300*/  @!P6 IMAD.IADD R11, R11, 0x1, -R4 ;  /* 0x000000010b0be824 */ /* 0x000fe200078e0a04 */
[----:B------:R-:W-:Y:S01]  /*1310*/  ISETP.GT.U32.AND P6, PT, R4, R7, PT ;  /* 0x000000070400720c */ /* 0x000fe20003fc4070 */
[----:B------:R-:W-:Y:S01]  /*1320*/  IMAD.HI.U32 R6, R3, R8, RZ ;  /* 0x0000000803067227 */ /* 0x000fe200078e00ff */
[----:B------:R-:W-:-:S03]  /*1330*/  LOP3.LUT R24, R5, 0x88, RZ, 0xfc, !PT ;  /* 0x0000008805187812 */ /* 0x000fc600078efcff */
[----:B------:R-:W-:Y:S01]  /*1340*/  IMAD.MOV R23, RZ, RZ, -R6 ;  /* 0x000000ffff177224 */ /* 0x000fe200078e0a06 */
[----:B------:R-:W-:Y:S01]  /*1350*/  IABS R12, R24 ;  /* 0x00000018000c7213 */ /* 0x000fe20000000000 */
[----:B------:R-:W-:Y:S01]  /*1360*/  @!P2 IMAD.MOV R13, RZ, RZ, -R13 ;  /* 0x000000ffff0da224 */ /* 0x000fe200078e0a0d */
[----:B------:R-:W-:Y:S01]  /*1370*/  ISETP.GE.AND P2, PT, R25, RZ, PT ;  /* 0x000000ff1900720c */ /* 0x000fe20003f46270 */
[C---:B------:R-:W-:Y:S01]  /*1380*/  IMAD R8, R4.reuse, R23, R8 ;  /* 0x0000001704087224 */ /* 0x040fe200078e0208 */
[----:B------:R-:W-:Y:S01]  /*1390*/  LOP3.LUT R25, R5, 0x80, RZ, 0xfc, !PT ;  /* 0x0000008005197812 */ /* 0x000fe200078efcff */
[----:B------:R-:W-:Y:S01]  /*13a0*/  @!P5 IMAD.MOV R16, RZ, RZ, -R16 ;  /* 0x000000ffff10d224 */ /* 0x000fe200078e0a10 */
[----:B------:R-:W-:Y:S01]  /*13b0*/  ISETP.GT.U32.AND P5, PT, R4, R9, PT ;  /* 0x000000090400720c */ /* 0x000fe20003fa4070 */
[----:B------:R-:W-:Y:S01]  /*13c0*/  IMAD.HI.U32 R6, R3, R12, RZ ;  /* 0x0000000c03067227 */ /* 0x000fe200078e00ff */
[----:B------:R-:W-:-:S03]  /*13d0*/  IABS R22, R25 ;  /* 0x0000001900167213 */ /* 0x000fc60000000000 */
[----:B------:R-:W-:Y:S01]  /*13e0*/  @!P0 IMAD.MOV R14, RZ, RZ, -R14 ;  /* 0x000000ffff0e8224 */ /* 0x000fe200078e0a0e */
[C---:B------:R-:W-:Y:S01]  /*13f0*/  ISETP.GT.U32.AND P0, PT, R4.reuse, R8, PT ;  /* 0x000000080400720c */ /* 0x040fe20003f04070 */
[----:B------:R-:W-:Y:S02]  /*1400*/  @!P6 IMAD.IADD R7, R7, 0x1, -R4 ;  /* 0x000000010707e824 */ /* 0x000fe400078e0a04 */
[----:B------:R-:W-:Y:S02]  /*1410*/  IMAD.MOV R23, RZ, RZ, -R6 ;  /* 0x000000ffff177224 */ /* 0x000fe400078e0a06 */
[----:B------:R-:W-:Y:S01]  /*1420*/  @!P4 IMAD.MOV R15, RZ, RZ, -R15 ;  /* 0x000000ffff0fc224 */ /* 0x000fe200078e0a0f */
[C---:B------:R-:W-:Y:S01]  /*1430*/  ISETP.GT.U32.AND P6, PT, R4.reuse, R7, PT ;  /* 0x000000070400720c */ /* 0x040fe20003fc4070 */
[C---:B------:R-:W-:Y:S01]  /*1440*/  IMAD R6, R4.reuse, R23, R12 ;  /* 0x0000001704067224 */ /* 0x040fe200078e020c */
[----:B------:R-:W-:Y:S01]  /*1450*/  ISETP.GT.U32.AND P4, PT, R4, R10, PT ;  /* 0x0000000a0400720c */ /* 0x000fe20003f84070 */
[----:B------:R-:W-:-:S04]  /*1460*/  IMAD.HI.U32 R12, R3, R22, RZ ;  /* 0x00000016030c7227 */ /* 0x000fc800078e00ff */
[----:B------:R-:W-:Y:S01]  /*1470*/  @!P5 IMAD.IADD R9, R9, 0x1, -R4 ;  /* 0x000000010909d824 */ /* 0x000fe200078e0a04 */
[----:B------:R-:W-:Y:S01]  /*1480*/  ISETP.GE.AND P5, PT, R27, RZ, PT ;  /* 0x000000ff1b00720c */ /* 0x000fe20003fa6270 */
[----:B------:R-:W-:Y:S01]  /*1490*/  IMAD.MOV R23, RZ, RZ, -R12 ;  /* 0x000000ffff177224 */ /* 0x000fe200078e0a0c */
[C---:B------:R-:W-:Y:S01]  /*14a0*/  LOP3.LUT R27, R5.reuse, 0x68, RZ, 0xfc, !PT ;  /* 0x00000068051b7812 */ /* 0x040fe200078efcff */
[----:B------:R-:W-:Y:S01]  /*14b0*/  @!P0 IMAD.IADD R8, R8, 0x1, -R4 ;  /* 0x0000000108088824 */ /* 0x000fe200078e0a04 */
[----:B------:R-:W-:Y:S01]  /*14c0*/  ISETP.GE.AND P0, PT, R24, RZ, PT ;  /* 0x000000ff1800720c */ /* 0x000fe20003f06270 */
[C---:B------:R-:W-:Y:S01]  /*14d0*/  IMAD R12, R4.reuse, R23, R22 ;  /* 0x00000017040c7224 */ /* 0x040fe200078e0216 */
[----:B------:R-:W-:Y:S01]  /*14e0*/  LOP3.LUT R22, R5, 0x78, RZ, 0xfc, !PT ;  /* 0x0000007805167812 */ /* 0x000fe200078efcff */
[----:B------:R-:W-:Y:S01]  /*14f0*/  @!P2 IMAD.MOV R9, RZ, RZ, -R9 ;  /* 0x000000ffff09a224 */ /* 0x000fe200078e0a09 */
[C---:B------:R-:W-:Y:S01]  /*1500*/  ISETP.GT.U32.AND P2, PT, R4.reuse, R6, PT ;  /* 0x000000060400720c */ /* 0x040fe20003f44070 */
[----:B------:R-:W-:Y:S01]  /*1510*/  @!P3 IMAD.MOV R11, RZ, RZ, -R11 ;  /* 0x000000ffff0bb224 */ /* 0x000fe200078e0a0b */
[C---:B------:R-:W-:Y:S01]  /*1520*/  ISETP.GT.U32.AND P3, PT, R4.reuse, R8, PT ;  /* 0x000000080400720c */ /* 0x040fe20003f64070 */
[--C-:B------:R-:W-:Y:S01]  /*1530*/  @!P6 IMAD.IADD R7, R7, 0x1, -R4.reuse ;  /* 0x000000010707e824 */ /* 0x100fe200078e0a04 */
[----:B------:R-:W-:Y:S01]  /*1540*/  ISETP.GT.U32.AND P6, PT, R4, R12, PT ;  /* 0x0000000c0400720c */ /* 0x000fe20003fc4070 */
[----:B------:R-:W-:Y:S01]  /*1550*/  @!P4 IMAD.IADD R10, R10, 0x1, -R4 ;  /* 0x000000010a0ac824 */ /* 0x000fe200078e0a04 */
[----:B------:R-:W-:Y:S01]  /*1560*/  ISETP.GE.AND P4, PT, R26, RZ, PT ;  /* 0x000000ff1a00720c */ /* 0x000fe20003f86270 */
[----:B------:R-:W-:Y:S01]  /*1570*/  @!P5 IMAD.MOV R7, RZ, RZ, -R7 ;  /* 0x000000ffff07d224 */ /* 0x000fe200078e0a07 */
[----:B------:R-:W-:Y:S01]  /*1580*/  LOP3.LUT R23, R5, 0x70, RZ, 0xfc, !PT ;  /* 0x0000007005177812 */ /* 0x000fe200078efcff */
[----:B------:R-:W-:Y:S01]  /*1590*/  @!P1 IMAD.MOV R10, RZ, RZ, -R10 ;  /* 0x000000ffff0a9224 */ /* 0x000fe200078e0a0a */
[----:B------:R-:W-:-:S02]  /*15a0*/  ISETP.GE.AND P1, PT, R25, RZ, PT ;  /* 0x000000ff1900720c */ /* 0x000fc40003f26270 */
[----:B------:R-:W-:Y:S01]  /*15b0*/  IABS R25, R22 ;  /* 0x0000001600197213 */ /* 0x000fe20000000000 */
[--C-:B------:R-:W-:Y:S01]  /*15c0*/  @!P2 IMAD.IADD R6, R6, 0x1, -R4.reuse ;  /* 0x000000010606a824 */ /* 0x100fe200078e0a04 */
[----:B------:R-:W-:Y:S01]  /*15d0*/  IABS R124, R23 ;  /* 0x00000017007c7213 */ /* 0x000fe20000000000 */
[--C-:B------:R-:W-:Y:S01]  /*15e0*/  @!P3 IMAD.IADD R8, R8, 0x1, -R4.reuse ;  /* 0x000000010808b824 */ /* 0x100fe200078e0a04 */
[----:B------:R-:W-:Y:S01]  /*15f0*/  ISETP.GE.AND P3, PT, R22, RZ, PT ;  /* 0x000000ff1600720c */ /* 0x000fe20003f66270 */
[----:B------:R-:W-:Y:S01]  /*1600*/  @!P6 IMAD.IADD R12, R12, 0x1, -R4 ;  /* 0x000000010c0ce824 */ /* 0x000fe200078e0a04 */
[C---:B------:R-:W-:Y:S01]  /*1610*/  ISETP.GT.U32.AND P6, PT, R4.reuse, R6, PT ;  /* 0x000000060400720c */ /* 0x040fe20003fc4070 */
[----:B------:R-:W-:Y:S01]  /*1620*/  IMAD.HI.U32 R22, R3, R25, RZ ;  /* 0x0000001903167227 */ /* 0x000fe200078e00ff */
[----:B------:R-:W-:Y:S02]  /*1630*/  ISETP.GE.AND P2, PT, R23, RZ, PT ;  /* 0x000000ff1700720c */ /* 0x000fe40003f46270 */
[----:B------:R-:W-:Y:S01]  /*1640*/  IABS R122, R27 ;  /* 0x0000001b007a7213 */ /* 0x000fe20000000000 */
[----:B------:R-:W-:Y:S01]  /*1650*/  IMAD.MOV R22, RZ, RZ, -R22 ;  /* 0x000000ffff167224 */ /* 0x000fe200078e0a16 */
[----:B------:R-:W-:Y:S01]  /*1660*/  IABS R26, R28 ;  /* 0x0000001c001a7213 */ /* 0x000fe20000000000 */
[----:B------:R-:W-:Y:S01]  /*1670*/  @!P4 IMAD.MOV R8, RZ, RZ, -R8 ;  /* 0x000000ffff08c224 */ /* 0x000fe200078e0a08 */
[C---:B------:R-:W-:Y:S01]  /*1680*/  ISETP.GT.U32.AND P4, PT, R4.reuse, R12, PT ;  /* 0x0000000c0400720c */ /* 0x040fe20003f84070 */
[----:B------:R-:W-:Y:S01]  /*1690*/  IMAD R22, R4, R22, R25 ;  /* 0x0000001604167224 */ /* 0x000fe200078e0219 */
[----:B------:R-:W-:Y:S01]  /*16a0*/  ISETP.GE.AND P5, PT, R27, RZ, PT ;  /* 0x000000ff1b00720c */ /* 0x000fe20003fa6270 */
[----:B------:R-:W-:Y:S01]  /*16b0*/  IMAD.HI.U32 R23, R3, R124, RZ ;  /* 0x0000007c03177227 */ /* 0x000fe200078e00ff */
[----:B------:R-:W-:-:S03]  /*16c0*/  IABS R25, R32 ;  /* 0x0000002000197213 */ /* 0x000fc60000000000 */
[----:B------:R-:W-:Y:S01]  /*16d0*/  @!P6 IMAD.IADD R6, R6, 0x1, -R4 ;  /* 0x000000010606e824 */ /* 0x000fe200078e0a04 */
[----:B------:R-:W-:Y:S01]  /*16e0*/  ISETP.GT.U32.AND P6, PT, R4, R22, PT ;  /* 0x000000160400720c */ /* 0x000fe20003fc4070 */
[----:B------:R-:W-:Y:S02]  /*16f0*/  IMAD.MOV R23, RZ, RZ, -R23 ;  /* 0x000000ffff177224 */ /* 0x000fe400078e0a17 */
[----:B------:R-:W-:-:S04]  /*1700*/  IMAD.HI.U32 R24, R3, R122, RZ ;  /* 0x0000007a03187227 */ /* 0x000fc800078e00ff */
[----:B------:R-:W-:Y:S02]  /*1710*/  IMAD R124, R4, R23, R124 ;  /* 0x00000017047c7224 */ /* 0x000fe400078e027c */
[----:B------:R-:W-:Y:S02]  /*1720*/  @!P4 IMAD.IADD R12, R12, 0x1, -R4 ;  /* 0x000000010c0cc824 */ /* 0x000fe400078e0a04 */
[----:B------:R-:W-:Y:S01]  /*1730*/  IMAD.MOV R27, RZ, RZ, -R24 ;  /* 0x000000ffff1b7224 */ /* 0x000fe200078e0a18 */
[----:B------:R-:W-:Y:S01]  /*1740*/  ISETP.GT.U32.AND P4, PT, R4, R124, PT ;  /* 0x0000007c0400720c */ /* 0x000fe20003f84070 */
[----:B------:R-:W-:Y:S02]  /*1750*/  @!P6 IMAD.IADD R22, R22, 0x1, -R4 ;  /* 0x000000011616e824 */ /* 0x000fe400078e0a04 */
[----:B------:R-:W-:Y:S01]  /*1760*/  IMAD.MOV.U32 R24, RZ, RZ, R26 ;  /* 0x000000ffff187224 */ /* 0x000fe200078e001a */
[----:B------:R-:W-:Y:S01]  /*1770*/  IABS R26, c[0x0][0x178] ;  /* 0x00005e00001a7a13 */ /* 0x000fe20000000000 */
[C---:B------:R-:W-:Y:S01]  /*1780*/  IMAD R122, R4.reuse, R27, R122 ;  /* 0x0000001b047a7224 */ /* 0x040fe200078e027a */
[----:B------:R-:W-:Y:S01]  /*1790*/  ISETP.GT.U32.AND P6, PT, R4, R22, PT ;  /* 0x000000160400720c */ /* 0x000fe20003fc4070 */
[----:B------:R-:W-:-:S04]  /*17a0*/  IMAD.HI.U32 R23, R3, R24, RZ ;  /* 0x0000001803177227 */ /* 0x000fc800078e00ff */
[----:B------:R-:W-:Y:S02]  /*17b0*/  IMAD.MOV R23, RZ, RZ, -R23 ;  /* 0x000000ffff177224 */ /* 0x000fe400078e0a17 */
[----:B------:R-:W-:Y:S02]  /*17c0*/  @!P4 IMAD.IADD R124, R124, 0x1, -R4 ;  /* 0x000000017c7cc824 */ /* 0x000fe400078e0a04 */
[C---:B------:R-:W-:Y:S02]  /*17d0*/  IMAD R23, R4.reuse, R23, R24 ;  /* 0x0000001704177224 */ /* 0x040fe400078e0218 */
[----:B------:R-:W-:Y:S01]  /*17e0*/  IMAD.HI.U32 R24, R3, R25, RZ ;  /* 0x0000001903187227 */ /* 0x000fe200078e00ff */
[----:B------:R-:W-:-:S03]  /*17f0*/  ISETP.GT.U32.AND P4, PT, R4, R124, PT ;  /* 0x0000007c0400720c */ /* 0x000fc60003f84070 */
[----:B------:R-:W-:Y:S02]  /*1800*/  IMAD.MOV R24, RZ, RZ, -R24 ;  /* 0x000000ffff187224 */ /* 0x000fe400078e0a18 */
[----:B------:R-:W-:Y:S01]  /*1810*/  @!P6 IMAD.IADD R22, R22, 0x1, -R4 ;  /* 0x000000011616e824 */ /* 0x000fe200078e0a04 */
[C---:B------:R-:W-:Y:S01]  /*1820*/  ISETP.GT.U32.AND P6, PT, R4.reuse, R23, PT ;  /* 0x000000170400720c */ /* 0x040fe20003fc4070 */
[----:B------:R-:W-:Y:S02]  /*1830*/  IMAD R25, R4, R24, R25 ;  /* 0x0000001804197224 */ /* 0x000fe400078e0219 */
[----:B------:R-:W-:Y:S02]  /*1840*/  IMAD.MOV.U32 R24, RZ, RZ, R26 ;  /* 0x000000ffff187224 */ /* 0x000fe400078e001a */
[----:B------:R-:W-:-:S04]  /*1850*/  IMAD.HI.U32 R26, R3, R29, RZ ;  /* 0x0000001d031a7227 */ /* 0x000fc800078e00ff */
[----:B------:R-:W-:Y:S01]  /*1860*/  @!P0 IMAD.MOV R6, RZ, RZ, -R6 ;  /* 0x000000ffff068224 */ /* 0x000fe200078e0a06 */
[----:B------:R-:W-:Y:S01]  /*1870*/  ISETP.GE.AND P0, PT, R28, RZ, PT ;  /* 0x000000ff1c00720c */ /* 0x000fe20003f06270 */
[----:B------:R-:W-:Y:S01]  /*1880*/  @!P1 IMAD.MOV R12, RZ, RZ, -R12 ;  /* 0x000000ffff0c9224 */ /* 0x000fe200078e0a0c */
[----:B------:R-:W-:Y:S01]  /*1890*/  ISETP.GT.U32.AND P1, PT, R4, R122, PT ;  /* 0x0000007a0400720c */ /* 0x000fe20003f24070 */
[----:B------:R-:W-:Y:S01]  /*18a0*/  IMAD.MOV R30, RZ, RZ, -R26 ;  /* 0x000000ffff1e7224 */ /* 0x000fe200078e0a1a */
[----:B------:R-:W1:Y:S01]  /*18b0*/  I2F.RP R28, R24 ;  /* 0x00000018001c7306 */ /* 0x000e620000209400 */
[----:B------:R-:W-:Y:S01]  /*18c0*/  IMAD.HI.U32 R27, R3, R31, RZ ;  /* 0x0000001f031b7227 */ /* 0x000fe200078e00ff */
[----:B------:R-:W-:-:S03]  /*18d0*/  LOP3.LUT R26, R5, 0x40, RZ, 0xfc, !PT ;  /* 0x00000040051a7812 */ /* 0x000fc600078efcff */
[--C-:B------:R-:W-:Y:S01]  /*18e0*/  @!P4 IMAD.IADD R124, R124, 0x1, -R4.reuse ;  /* 0x000000017c7cc824 */ /* 0x100fe200078e0a04 */
[C---:B------:R-:W-:Y:S01]  /*18f0*/  ISETP.GT.U32.AND P4, PT, R4.reuse, R25, PT ;  /* 0x000000190400720c */ /* 0x040fe20003f84070 */
[C---:B------:R-:W-:Y:S01]  /*1900*/  IMAD R29, R4.reuse, R30, R29 ;  /* 0x0000001e041d7224 */ /* 0x040fe200078e021d */
[----:B------:R-:W-:Y:S01]  /*1910*/  IABS R33, R26 ;  /* 0x0000001a00217213 */ /* 0x000fe20000000000 */
[----:B------:R-:W-:Y:S01]  /*1920*/  @!P6 IMAD.IADD R23, R23, 0x1, -R4 ;  /* 0x000000011717e824 */ /* 0x000fe200078e0a04 */
[----:B------:R-:W-:Y:S01]  /*1930*/  LOP3.LUT R30, R5, 0x28, RZ, 0xfc, !PT ;  /* 0x00000028051e7812 */ /* 0x000fe200078efcff */
[----:B------:R-:W-:Y:S01]  /*1940*/  IMAD.MOV R27, RZ, RZ, -R27 ;  /* 0x000000ffff1b7224 */ /* 0x000fe200078e0a1b */
[C---:B------:R-:W-:Y:S01]  /*1950*/  ISETP.GT.U32.AND P6, PT, R4.reuse, R29, PT ;  /* 0x0000001d0400720c */ /* 0x040fe20003fc4070 */
[----:B------:R-:W-:Y:S01]  /*1960*/  @!P3 IMAD.MOV R22, RZ, RZ, -R22 ;  /* 0x000000ffff16b224 */ /* 0x000fe200078e0a16 */
[C---:B------:R-:W-:Y:S01]  /*1970*/  ISETP.GT.U32.AND P3, PT, R4.reuse, R23, PT ;  /* 0x000000170400720c */ /* 0x040fe20003f64070 */
[----:B------:R-:W-:Y:S01]  /*1980*/  IMAD R31, R4, R27, R31 ;  /* 0x0000001b041f7224 */ /* 0x000fe200078e021f */
[----:B-1----:R-:W1:Y:S01]  /*1990*/  MUFU.RCP R28, R28 ;  /* 0x0000001c001c7308 */ /* 0x002e620000001000 */
[----:B------:R-:W-:Y:S01]  /*19a0*/  IMAD.HI.U32 R27, R3, R33, RZ ;  /* 0x00000021031b7227 */ /* 0x000fe200078e00ff */
[----:B------:R-:W-:-:S03]  /*19b0*/  IABS R38, R30 ;  /* 0x0000001e00267213 */ /* 0x000fc60000000000 */
[--C-:B------:R-:W-:Y:S02]  /*19c0*/  @!P1 IMAD.IADD R122, R122, 0x1, -R4.reuse ;  /* 0x000000017a7a9824 */ /* 0x100fe400078e0a04 */
[----:B------:R-:W-:Y:S02]  /*19d0*/  IMAD.MOV R27, RZ, RZ, -R27 ;  /* 0x000000ffff1b7224 */ /* 0x000fe400078e0a1b */
[--C-:B------:R-:W-:Y:S01]  /*19e0*/  @!P4 IMAD.IADD R25, R25, 0x1, -R4.reuse ;  /* 0x000000011919c824 */ /* 0x100fe200078e0a04 */
[C---:B------:R-:W-:Y:S01]  /*19f0*/  ISETP.GT.U32.AND P1, PT, R4.reuse, R122, PT ;  /* 0x0000007a0400720c */ /* 0x040fe20003f24070 */
[C---:B------:R-:W-:Y:S02]  /*1a00*/  IMAD R33, R4.reuse, R27, R33 ;  /* 0x0000001b04217224 */ /* 0x040fe400078e0221 */
[--C-:B------:R-:W-:Y:S01]  /*1a10*/  @!P6 IMAD.IADD R29, R29, 0x1, -R4.reuse ;  /* 0x000000011d1de824 */ /* 0x100fe200078e0a04 */
[C---:B------:R-:W-:Y:S01]  /*1a20*/  ISETP.GT.U32.AND P4, PT, R4.reuse, R25, PT ;  /* 0x000000190400720c */ /* 0x040fe20003f84070 */
[----:B------:R-:W-:Y:S01]  /*1a30*/  @!P3 IMAD.IADD R23, R23, 0x1, -R4 ;  /* 0x000000011717b824 */ /* 0x000fe200078e0a04 */
[C---:B------:R-:W-:Y:S01]  /*1a40*/  ISETP.GT.U32.AND P3, PT, R4.reuse, R33, PT ;  /* 0x000000210400720c */ /* 0x040fe20003f64070 */
[----:B------:R-:W-:Y:S01]  /*1a50*/  @!P2 IMAD.MOV R124, RZ, RZ, -R124 ;  /* 0x000000ffff7ca224 */ /* 0x000fe200078e0a7c */
[----:B------:R-:W-:Y:S01]  /*1a60*/  ISETP.GT.U32.AND P6, PT, R4, R29, PT ;  /* 0x0000001d0400720c */ /* 0x000fe20003fc4070 */
[----:B------:R-:W-:Y:S01]  /*1a70*/  @!P0 IMAD.MOV R23, RZ, RZ, -R23 ;  /* 0x000000ffff178224 */ /* 0x000fe200078e0a17 */
[----:B-1----:R-:W-:-:S02]  /*1a80*/  IADD3 R27, R28, 0xffffffe, RZ ;  /* 0x0ffffffe1c1b7810 */ /* 0x002fc40007ffe0ff */
[----:B------:R-:W-:Y:S01]  /*1a90*/  ISETP.GT.U32.AND P2, PT, R4, R31, PT ;  /* 0x0000001f0400720c */ /* 0x000fe20003f44070 */
[--C-:B------:R-:W-:Y:S01]  /*1aa0*/  @!P1 IMAD.IADD R122, R122, 0x1, -R4.reuse ;  /* 0x000000017a7a9824 */ /* 0x100fe200078e0a04 */
[----:B------:R-:W-:Y:S02]  /*1ab0*/  ISETP.GE.AND P1, PT, R32, RZ, PT ;  /* 0x000000ff2000720c */ /* 0x000fe40003f26270 */
[----:B------:R-:W-:Y:S01]  /*1ac0*/  LOP3.LUT R32, R5, 0x38, RZ, 0xfc, !PT ;  /* 0x0000003805207812 */ /* 0x000fe200078efcff */
[--C-:B------:R-:W-:Y:S01]  /*1ad0*/  @!P4 IMAD.IADD R25, R25, 0x1, -R4.reuse ;  /* 0x000000011919c824 */ /* 0x100fe200078e0a04 */
[----:B------:R-:W-:Y:S01]  /*1ae0*/  ISETP.GE.AND P4, PT, R35, RZ, PT ;  /* 0x000000ff2300720c */ /* 0x000fe20003f86270 */
[--C-:B------:R-:W-:Y:S01]  /*1af0*/  @!P3 IMAD.IADD R33, R33, 0x1, -R4.reuse ;  /* 0x000000012121b824 */ /* 0x100fe200078e0a04 */
[----:B------:R-:W-:Y:S01]  /*1b00*/  IABS R35, R32 ;  /* 0x0000002000237213 */ /* 0x000fe20000000000 */
[----:B------:R-:W1:Y:S01]  /*1b10*/  F2I.FTZ.U32.TRUNC.NTZ R27, R27 ;  /* 0x0000001b001b7305 */ /* 0x000e62000021f000 */
[----:B------:R-:W-:Y:S01]  /*1b20*/  @!P6 IMAD.IADD R29, R29, 0x1, -R4 ;  /* 0x000000011d1de824 */ /* 0x000fe200078e0a04 */
[----:B------:R-:W-:Y:S01]  /*1b30*/  ISETP.GE.AND P6, PT, R26, RZ, PT ;  /* 0x000000ff1a00720c */ /* 0x000fe20003fc6270 */
[----:B------:R-:W-:Y:S01]  /*1b40*/  @!P5 IMAD.MOV R122, RZ, RZ, -R122 ;  /* 0x000000ffff7ad224 */ /* 0x000fe200078e0a7a */
[----:B------:R-:W-:Y:S01]  /*1b50*/  ISETP.GT.U32.AND P3, PT, R4, R33, PT ;  /* 0x000000210400720c */ /* 0x000fe20003f64070 */
[----:B------:R-:W-:Y:S01]  /*1b60*/  IMAD.HI.U32 R26, R3, R35, RZ ;  /* 0x00000023031a7227 */ /* 0x000fe200078e00ff */
[----:B------:R-:W-:-:S02]  /*1b70*/  ISETP.GE.AND P5, PT, R34, RZ, PT ;  /* 0x000000ff2200720c */ /* 0x000fc40003fa6270 */
[----:B------:R-:W-:Y:S01]  /*1b80*/  LOP3.LUT R28, R5, 0x30, RZ, 0xfc, !PT ;  /* 0x00000030051c7812 */ /* 0x000fe200078efcff */
[----:B------:R-:W-:Y:S02]  /*1b90*/  IMAD.MOV R34, RZ, RZ, -R26 ;  /* 0x000000ffff227224 */ /* 0x000fe400078e0a1a */
[----:B------:R-:W-:Y:S01]  /*1ba0*/  @!P2 IMAD.IADD R31, R31, 0x1, -R4 ;  /* 0x000000011f1fa824 */ /* 0x000fe200078e0a04 */
[----:B------:R-:W-:Y:S01]  /*1bb0*/  IABS R37, R28 ;  /* 0x0000001c00257213 */ /* 0x000fe20000000000 */
[C---:B------:R-:W-:Y:S02]  /*1bc0*/  IMAD R35, R4.reuse, R34, R35 ;  /* 0x0000002204237224 */ /* 0x040fe400078e0223 */
[----:B------:R-:W-:Y:S01]  /*1bd0*/  @!P1 IMAD.MOV R25, RZ, RZ, -R25 ;  /* 0x000000ffff199224 */ /* 0x000fe200078e0a19 */
[----:B------:R-:W-:Y:S01]  /*1be0*/  ISETP.GT.U32.AND P2, PT, R4, R31, PT ;  /* 0x0000001f0400720c */ /* 0x000fe20003f44070 */
[----:B------:R-:W-:-:S04]  /*1bf0*/  IMAD.HI.U32 R26, R3, R37, RZ ;  /* 0x00000025031a7227 */ /* 0x000fc800078e00ff */
[----:B------:R-:W-:Y:S01]  /*1c00*/  @!P3 IMAD.IADD R33, R33, 0x1, -R4 ;  /* 0x000000012121b824 */ /* 0x000fe200078e0a04 */
[----:B------:R-:W-:Y:S01]  /*1c10*/  ISETP.GT.U32.AND P3, PT, R4, R35, PT ;  /* 0x000000230400720c */ /* 0x000fe20003f64070 */
[--C-:B-1----:R-:W-:Y:S02]  /*1c20*/  IMAD.MOV R41, RZ, RZ, -R27.reuse ;  /* 0x000000ffff297224 */ /* 0x102fe400078e0a1b */
[----:B------:R-:W-:Y:S02]  /*1c30*/  IMAD.MOV R34, RZ, RZ, -R26 ;  /* 0x000000ffff227224 */ /* 0x000fe400078e0a1a */
[----:B------:R-:W-:Y:S02]  /*1c40*/  IMAD R41, R41, R24, RZ ;  /* 0x0000001829297224 */ /* 0x000fe400078e02ff */
[----:B------:R-:W-:Y:S02]  /*1c50*/  IMAD.MOV.U32 R26, RZ, RZ, RZ ;  /* 0x000000ffff1a7224 */ /* 0x000fe400078e00ff */
[----:B------:R-:W-:Y:S01]  /*1c60*/  @!P2 IMAD.IADD R31, R31, 0x1, -R4 ;  /* 0x000000011f1fa824 */ /* 0x000fe200078e0a04 */
[----:B------:R-:W-:Y:S01]  /*1c70*/  ISETP.GE.AND P2, PT, R32, RZ, PT ;  /* 0x000000ff2000720c */ /* 0x000fe20003f46270 */
[----:B------:R-:W-:Y:S01]  /*1c80*/  IMAD.HI.U32 R36, R27, R41, R26 ;  /* 0x000000291b247227 */ /* 0x000fe200078e001a */
[----:B------:R-:W-:-:S03]  /*1c90*/  IABS R26, R40 ;  /* 0x00000028001a7213 */ /* 0x000fc60000000000 */
[C---:B------:R-:W-:Y:S02]  /*1ca0*/  IMAD R27, R4.reuse, R34, R37 ;  /* 0x00000022041b7224 */ /* 0x040fe400078e0225 */
[----:B------:R-:W-:Y:S02]  /*1cb0*/  @!P3 IMAD.IADD R35, R35, 0x1, -R4 ;  /* 0x000000012323b824 */ /* 0x000fe400078e0a04 */
[----:B------:R-:W-:Y:S01]  /*1cc0*/  IMAD.HI.U32 R32, R3, R38, RZ ;  /* 0x0000002603207227 */ /* 0x000fe200078e00ff */
[C---:B------:R-:W-:Y:S02]  /*1cd0*/  ISETP.GT.U32.AND P3, PT, R4.reuse, R27, PT ;  /* 0x0000001b0400720c */ /* 0x040fe40003f64070 */
[----:B------:R-:W-:Y:S01]  /*1ce0*/  ISETP.GT.U32.AND P0, PT, R4, R35, PT ;  /* 0x000000230400720c */ /* 0x000fe20003f04070 */
[----:B------:R-:W-:Y:S02]  /*1cf0*/  IMAD.MOV R39, RZ, RZ, -R32 ;  /* 0x000000ffff277224 */ /* 0x000fe400078e0a20 */
[----:B------:R-:W-:-:S02]  /*1d00*/  @!P5 IMAD.MOV R29, RZ, RZ, -R29 ;  /* 0x000000ffff1dd224 */ /* 0x000fc400078e0a1d */
[----:B------:R-:W-:Y:S01]  /*1d10*/  IMAD R37, R4, R39, R38 ;  /* 0x0000002704257224 */ /* 0x000fe200078e0226 */
[----:B------:R-:W-:Y:S01]  /*1d20*/  LOP3.LUT R38, R5, 0x18, RZ, 0xfc, !PT ;  /* 0x0000001805267812 */ /* 0x000fe200078efcff */
[----:B------:R-:W-:Y:S02]  /*1d30*/  IMAD.MOV.U32 R39, RZ, RZ, R26 ;  /* 0x000000ffff277224 */ /* 0x000fe400078e001a */
[----:B------:R-:W-:Y:S01]  /*1d40*/  IMAD.HI.U32 R32, R3, R43, RZ ;  /* 0x0000002b03207227 */ /* 0x000fe200078e00ff */
[----:B------:R-:W-:-:S03]  /*1d50*/  IABS R41, R38 ;  /* 0x0000002600297213 */ /* 0x000fc60000000000 */
[----:B------:R-:W-:Y:S01]  /*1d60*/  @!P3 IMAD.IADD R27, R27, 0x1, -R4 ;  /* 0x000000011b1bb824 */ /* 0x000fe200078e0a04 */
[----:B------:R-:W-:Y:S01]  /*1d70*/  ISETP.GT.U32.AND P3, PT, R4, R37, PT ;  /* 0x000000250400720c */ /* 0x000fe20003f64070 */
[----:B------:R-:W-:-:S03]  /*1d80*/  IMAD.HI.U32 R26, R3, R39, RZ ;  /* 0x00000027031a7227 */ /* 0x000fc600078e00ff */
[----:B------:R-:W-:Y:S01]  /*1d90*/  ISETP.GT.U32.AND P1, PT, R4, R27, PT ;  /* 0x0000001b0400720c */ /* 0x000fe20003f24070 */
[----:B------:R-:W-:Y:S02]  /*1da0*/  IMAD.MOV R26, RZ, RZ, -R26 ;  /* 0x000000ffff1a7224 */ /* 0x000fe400078e0a1a */
[----:B------:R-:W-:-:S04]  /*1db0*/  IMAD.HI.U32 R34, R3, R45, RZ ;  /* 0x0000002d03227227 */ /* 0x000fc800078e00ff */
[C---:B------:R-:W-:Y:S02]  /*1dc0*/  IMAD R39, R4.reuse, R26, R39 ;  /* 0x0000001a04277224 */ /* 0x040fe400078e0227 */
[----:B------:R-:W-:Y:S02]  /*1dd0*/  @!P3 IMAD.IADD R37, R37, 0x1, -R4 ;  /* 0x000000012525b824 */ /* 0x000fe400078e0a04 */
[C---:B------:R-:W-:Y:S01]  /*1de0*/  IMAD.HI.U32 R26, R3.reuse, R41, RZ ;  /* 0x00000029031a7227 */ /* 0x040fe200078e00ff */
[C---:B------:R-:W-:Y:S02]  /*1df0*/  ISETP.GT.U32.AND P3, PT, R4.reuse, R39, PT ;  /* 0x000000270400720c */ /* 0x040fe40003f64070 */
[----:B------:R-:W-:Y:S01]  /*1e00*/  ISETP.GT.U32.AND P5, PT, R4, R37, PT ;  /* 0x000000250400720c */ /* 0x000fe20003fa4070 */
[----:B------:R-:W-:-:S04]  /*1e10*/  IMAD.HI.U32 R3, R3, R47, RZ ;  /* 0x0000002f03037227 */ /* 0x000fc800078e00ff */
[----:B------:R-:W-:Y:S02]  /*1e20*/  IMAD.MOV R26, RZ, RZ, -R26 ;  /* 0x000000ffff1a7224 */ /* 0x000fe400078e0a1a */
[----:B------:R-:W-:Y:S02]  /*1e30*/  IMAD.MOV R32, RZ, RZ, -R32 ;  /* 0x000000ffff207224 */ /* 0x000fe400078e0a20 */
[----:B------:R-:W-:Y:S02]  /*1e40*/  IMAD.MOV R34, RZ, RZ, -R34 ;  /* 0x000000ffff227224 */ /* 0x000fe400078e0a22 */
[----:B------:R-:W-:Y:S02]  /*1e50*/  IMAD.MOV R3, RZ, RZ, -R3 ;  /* 0x000000ffff037224 */ /* 0x000fe400078e0a03 */
[----:B------:R-:W-:-:S04]  /*1e60*/  IMAD.HI.U32 R36, R36, R49, RZ ;  /* 0x0000003124247227 */ /* 0x000fc800078e00ff */
[----:B------:R-:W-:Y:S01]  /*1e70*/  IMAD R41, R4, R26, R41 ;  /* 0x0000001a04297224 */ /* 0x000fe200078e0229 */
[----:B------:R-:W-:Y:S01]  /*1e80*/  LOP3.LUT R26, R46, 0x28, RZ, 0xfc, !PT ;  /* 0x000000282e1a7812 */ /* 0x000fe200078efcff */
[----:B------:R-:W-:Y:S01]  /*1e90*/  IMAD R43, R4, R32, R43 ;  /* 0x00000020042b7224 */ /* 0x000fe200078e022b */
[----:B------:R-:W-:Y:S01]  /*1ea0*/  LOP3.LUT R26, R46, 0x34, RZ, 0xfc, !PT ;  /* 0x000000342e1a7812 */ /* 0x000fe200078efcff */
[----:B------:R-:W-:Y:S01]  /*1eb0*/  IMAD R45, R4, R34, R45 ;  /* 0x00000022042d7224 */ /* 0x000fe200078e022d */
[----:B------:R-:W-:Y:S01]  /*1ec0*/  LOP3.LUT R32, R46, 0x20, RZ, 0xfc, !PT ;  /* 0x000000202e207812 */ /* 0x000fe200078efcff */
[C---:B------:R-:W-:Y:S02]  /*1ed0*/  IMAD R47, R4.reuse, R3, R47 ;  /* 0x00000003042f7224 */ /* 0x040fe400078e022f */
[----:B------:R-:W-:Y:S02]  /*1ee0*/  IMAD.MOV R36, RZ, RZ, -R36 ;  /* 0x000000ffff247224 */ /* 0x000fe400078e0a24 */
[----:B------:R-:W-:Y:S01]  /*1ef0*/  @!P4 IMAD.MOV R31, RZ, RZ, -R31 ;  /* 0x000000ffff1fc224 */ /* 0x000fe200078e0a1f */
[C---:B------:R-:W-:Y:S01]  /*1f00*/  ISETP.GT.U32.AND P4, PT, R4.reuse, R41, PT ;  /* 0x000000290400720c */ /* 0x040fe20003f84070 */
[----:B------:R-:W-:Y:S01]  /*1f10*/  @!P6 IMAD.MOV R33, RZ, RZ, -R33 ;  /* 0x000000ffff21e224 */ /* 0x000fe200078e0a21 */
[C---:B------:R-:W-:Y:S01]  /*1f20*/  ISETP.GT.U32.AND P6, PT, R4.reuse, R43, PT ;  /* 0x0000002b0400720c */ /* 0x040fe20003fc4070 */
[----:B------:R-:W-:Y:S01]  /*1f30*/  @!P0 IMAD.IADD R35, R35, 0x1, -R4 ;  /* 0x0000000123238824 */ /* 0x000fe200078e0a04 */
[----:B------:R-:W-:Y:S01]  /*1f40*/  ISETP.GT.U32.AND P0, PT, R4, R47, PT ;  /* 0x0000002f0400720c */ /* 0x000fe20003f04070 */
[----:B------:R-:W-:-:S02]  /*1f50*/  IMAD R3, R24, R36, R49 ;  /* 0x0000002418037224 */ /* 0x000fc400078e0231 */
[--C-:B------:R-:W-:Y:S01]  /*1f60*/  @!P5 IMAD.IADD R37, R37, 0x1, -R4.reuse ;  /* 0x000000012525d824 */ /* 0x100fe200078e0a04 */
[----:B------:R-:W-:Y:S01]  /*1f70*/  ISETP.GT.U32.AND P5, PT, R4, R45, PT ;  /* 0x0000002d0400720c */ /* 0x000fe20003fa4070 */
[--C-:B------:R-:W-:Y:S01]  /*1f80*/  @!P3 IMAD.IADD R39, R39, 0x1, -R4.reuse ;  /* 0x000000012727b824 */ /* 0x100fe200078e0a04 */
[----:B------:R-:W-:Y:S01]  /*1f90*/  ISETP.GT.U32.AND P3, PT, R24, R3, PT ;  /* 0x000000031800720c */ /* 0x000fe20003f64070 */
[--C-:B------:R-:W-:Y:S01]  /*1fa0*/  @!P1 IMAD.IADD R27, R27, 0x1, -R4.reuse ;  /* 0x000000011b1b9824 */ /* 0x100fe200078e0a04 */
[----:B------:R-:W-:Y:S01]  /*1fb0*/  ISETP.GE.AND P1, PT, R28, RZ, PT ;  /* 0x000000ff1c00720c */ /* 0x000fe20003f26270 */
[--C-:B------:R-:W-:Y:S01]  /*1fc0*/  @!P4 IMAD.IADD R41, R41, 0x1, -R4.reuse ;  /* 0x000000012929c824 */ /* 0x100fe200078e0a04 */
[----:B------:R-:W-:Y:S01]  /*1fd0*/  ISETP.GE.AND P4, PT, R30, RZ, PT ;  /* 0x000000ff1e00720c */ /* 0x000fe20003f86270 */
[--C-:B------:R-:W-:Y:S01]  /*1fe0*/  @!P6 IMAD.IADD R43, R43, 0x1, -R4.reuse ;  /* 0x000000012b2be824 */ /* 0x100fe200078e0a04 */
[----:B------:R-:W-:Y:S01]  /*1ff0*/  ISETP.GT.U32.AND P6, PT, R4, R39, PT ;  /* 0x000000270400720c */ /* 0x000fe20003fc4070 */
[--C-:B------:R-:W-:Y:S01]  /*2000*/  @!P0 IMAD.IADD R47, R47, 0x1, -R4.reuse ;  /* 0x000000012f2f8824 */ /* 0x100fe200078e0a04 */
[----:B------:R-:W-:Y:S01]  /*2010*/  LOP3.LUT R28, R46, 0x10, RZ, 0xfc, !PT ;  /* 0x000000102e1c7812 */ /* 0x000fe200078efcff */
[----:B------:R-:W-:Y:S01]  /*2020*/  @!P2 IMAD.MOV R35, RZ, RZ, -R35 ;  /* 0x000000ffff23a224 */ /* 0x000fe200078e0a23 */
[C---:B------:R-:W-:Y:S01]  /*2030*/  ISETP.GT.U32.AND P2, PT, R4.reuse, R41, PT ;  /* 0x000000290400720c */ /* 0x040fe20003f44070 */
[----:B------:R-:W-:Y:S01]  /*2040*/  @!P5 IMAD.IADD R45, R45, 0x1, -R4 ;  /* 0x000000012d2dd824 */ /* 0x000fe200078e0a04 */
[C---:B------:R-:W-:Y:S01]  /*2050*/  ISETP.GT.U32.AND P0, PT, R4.reuse, R43, PT ;  /* 0x0000002b0400720c */ /* 0x040fe20003f04070 */
[----:B------:R-:W-:Y:S01]  /*2060*/  @!P3 IMAD.IADD R3, R3, 0x1, -R24 ;  /* 0x000000010303b824 */ /* 0x000fe200078e0a18 */
[C---:B------:R-:W-:Y:S01]  /*2070*/  ISETP.GT.U32.AND P5, PT, R4.reuse, R47, PT ;  /* 0x0000002f0400720c */ /* 0x040fe20003fa4070 */
[----:B------:R-:W-:Y:S01]  /*2080*/  @!P1 IMAD.MOV R27, RZ, RZ, -R27 ;  /* 0x000000ffff1b9224 */ /* 0x000fe200078e0a1b */
[----:B------:R-:W-:Y:S01]  /*2090*/  ISETP.GT.U32.AND P3, PT, R4, R45, PT ;  /* 0x0000002d0400720c */ /* 0x000fe20003f64070 */
[----:B------:R-:W-:Y:S01]  /*20a0*/  @!P4 IMAD.MOV R37, RZ, RZ, -R37 ;  /* 0x000000ffff25c224 */ /* 0x000fe200078e0a25 */
[----:B------:R-:W-:Y:S01]  /*20b0*/  ISETP.GT.U32.AND P1, PT, R24, R3, PT ;  /* 0x000000031800720c */ /* 0x000fe20003f24070 */
[--C-:B------:R-:W-:Y:S01]  /*20c0*/  @!P6 IMAD.IADD R39, R39, 0x1, -R4.reuse ;  /* 0x000000012727e824 */ /* 0x100fe200078e0a04 */
[----:B------:R-:W-:Y:S01]  /*20d0*/  ISETP.GE.AND P6, PT, R5, RZ, PT ;  /* 0x000000ff0500720c */ /* 0x000fe20003fc6270 */
[----:B------:R-:W-:Y:S01]  /*20e0*/  IMAD.SHL.U32 R49, R50, 0x80, RZ ;  /* 0x0000008032317824 */ /* 0x000fe200078e00ff */
[----:B------:R-:W-:Y:S01]  /*20f0*/  LOP3.LUT R30, R46, 0x18, RZ, 0xfc, !PT ;  /* 0x000000182e1e7812 */ /* 0x000fe200078efcff */
[--C-:B------:R-:W-:Y:S01]  /*2100*/  @!P2 IMAD.IADD R41, R41, 0x1, -R4.reuse ;  /* 0x000000012929a824 */ /* 0x100fe200078e0a04 */
[----:B------:R-:W-:Y:S01]  /*2110*/  ISETP.GE.AND P2, PT, R40, RZ, PT ;  /* 0x000000ff2800720c */ /* 0x000fe20003f46270 */
[--C-:B------:R-:W-:Y:S01]  /*2120*/  @!P0 IMAD.IADD R43, R43, 0x1, -R4.reuse ;  /* 0x000000012b2b8824 */ /* 0x100fe200078e0a04 */
[----:B------:R-:W-:Y:S01]  /*2130*/  ISETP.GE.AND P0, PT, R38, RZ, PT ;  /* 0x000000ff2600720c */ /* 0x000fe20003f06270 */
[--C-:B------:R-:W-:Y:S01]  /*2140*/  @!P5 IMAD.IADD R47, R47, 0x1, -R4.reuse ;  /* 0x000000012f2fd824 */ /* 0x100fe200078e0a04 */
[----:B------:R-:W-:Y:S01]  /*2150*/  ISETP.GE.AND P5, PT, R42, RZ, PT ;  /* 0x000000ff2a00720c */ /* 0x000fe20003fa6270 */
[----:B------:R-:W-:Y:S01]  /*2160*/  @!P3 IMAD.IADD R45, R45, 0x1, -R4 ;  /* 0x000000012d2db824 */ /* 0x000fe200078e0a04 */
[----:B------:R-:W-:Y:S01]  /*2170*/  ISETP.GE.AND P3, PT, R44, RZ, PT ;  /* 0x000000ff2c00720c */ /* 0x000fe20003f66270 */
[----:B------:R-:W-:Y:S01]  /*2180*/  IMAD.MOV.U32 R34, RZ, RZ, R43 ;  /* 0x000000ffff227224 */ /* 0x000fe200078e002b */
[C---:B------:R-:W-:Y:S01]  /*2190*/  LOP3.LUT R40, R46.reuse, 0x38, RZ, 0xfc, !PT ;  /* 0x000000382e287812 */ /* 0x040fe200078efcff */
[----:B------:R-:W-:Y:S01]  /*21a0*/  @!P1 IMAD.IADD R3, R3, 0x1, -R24 ;  /* 0x0000000103039824 */ /* 0x000fe200078e0a18 */
[----:B------:R-:W-:Y:S01]  /*21b0*/  ISETP.NE.AND P1, PT, RZ, c[0x0][0x17c], PT ;  /* 0x00005f00ff007a0c */ /* 0x000fe20003f25270 */
[----:B------:R-:W-:Y:S01]  /*21c0*/  @!P6 IMAD.MOV R47, RZ, RZ, -R47 ;  /* 0x000000ffff2fe224 */ /* 0x000fe200078e0a2f */
[----:B------:R-:W-:Y:S01]  /*21d0*/  LOP3.LUT R24, R46, 0x4, RZ, 0xfc, !PT ;  /* 0x000000042e187812 */ /* 0x000fe200078efcff */
[----:B------:R-:W-:Y:S01]  /*21e0*/  @!P2 IMAD.MOV R39, RZ, RZ, -R39 ;  /* 0x000000ffff27a224 */ /* 0x000fe200078e0a27 */
[C---:B------:R-:W-:Y:S01]  /*21f0*/  SEL R5, R95.reuse, R12, !P1 ;  /* 0x0000000c5f057207 */ /* 0x040fe20004800000 */
[----:B------:R-:W-:Y:S01]  /*2200*/  @!P0 IMAD.MOV R41, RZ, RZ, -R41 ;  /* 0x000000ffff298224 */ /* 0x000fe200078e0a29 */
[C---:B------:R-:W-:Y:S01]  /*2210*/  SEL R12, R95.reuse, R33, !P1 ;  /* 0x000000215f0c7207 */ /* 0x040fe20004800000 */
[----:B------:R-:W-:Y:S01]  /*2220*/  @!P5 IMAD.MOV R34, RZ, RZ, -R34 ;  /* 0x000000ffff22d224 */ /* 0x000fe200078e0a22 */
[C---:B------:R-:W-:Y:S01]  /*2230*/  SEL R33, R95.reuse, R35, !P1 ;  /* 0x000000235f217207 */ /* 0x040fe20004800000 */
[----:B------:R-:W-:Y:S01]  /*2240*/  @!P3 IMAD.MOV R45, RZ, RZ, -R45 ;  /* 0x000000ffff2db224 */ /* 0x000fe200078e0a2d */
[----:B------:R-:W-:Y:S01]  /*2250*/  SEL R21, R95, R21, !P1 ;  /* 0x000000155f157207 */ /* 0x000fe20004800000 */
[----:B------:R-:W-:Y:S01]  /*2260*/  IMAD R5, R5, c[0x0][0x190], RZ ;  /* 0x0000640005057a24 */ /* 0x000fe200078e02ff */
[C---:B------:R-:W-:Y:S01]  /*2270*/  SEL R20, R95.reuse, R20, !P1 ;  /* 0x000000145f147207 */ /* 0x040fe20004800000 */
[----:B------:R-:W-:Y:S01]  /*2280*/  IMAD R12, R12, c[0x0][0x190], RZ ;  /* 0x000064000c0c7a24 */ /* 0x000fe200078e02ff */
        /* <DEDUP_REMOVED lines=52> */
[----:B------:R-:W-:Y:S01]  /*25d0*/  SEL R95, R95, R47, !P1 ;  /* 0x0000002f5f5f7207 */ /* 0x000fe20004800000 */
[----:B------:R-:W-:Y:S01]  /*25e0*/  IMAD R96, R96, c[0x0][0x190], RZ ;  /* 0x0000640060607a24 */ /* 0x000fe200078e02ff */
[----:B------:R-:W-:Y:S01]  /*25f0*/  ISETP.GE.AND P1, PT, R48, RZ, PT ;  /* 0x000000ff3000720c */ /* 0x000fe20003f26270 */
[----:B------:R-:W-:Y:S01]  /*2600*/  IMAD R34, R34, c[0x0][0x190], RZ ;  /* 0x0000640022227a24 */ /* 0x000fe200078e02ff */
[----:B------:R-:W-:Y:S01]  /*2610*/  ISETP.NE.AND P0, PT, RZ, c[0x0][0x178], PT ;  /* 0x00005e00ff007a0c */ /* 0x000fe20003f05270 */
[----:B------:R-:W-:Y:S01]  /*2620*/  IMAD R35, R35, c[0x0][0x190], RZ ;  /* 0x0000640023237a24 */ /* 0x000fe200078e02ff */
[C---:B------:R-:W-:Y:S01]  /*2630*/  LOP3.LUT R41, R46.reuse, 0x3c, RZ, 0xfc, !PT ;  /* 0x0000003c2e297812 */ /* 0x040fe200078efcff */
[----:B------:R-:W-:Y:S01]  /*2640*/  IMAD R95, R95, c[0x0][0x190], RZ ;  /* 0x000064005f5f7a24 */ /* 0x000fe200078e02ff */
[C---:B------:R-:W-:Y:S01]  /*2650*/  LOP3.LUT R22, R46.reuse, 0x24, RZ, 0xfc, !PT ;  /* 0x000000242e167812 */ /* 0x040fe200078efcff */
[----:B------:R-:W-:Y:S01]  /*2660*/  CS2R R44, SRZ ;  /* 0x00000000002c7805 */ /* 0x000fe2000001ff00 */
[C---:B------:R-:W-:Y:S01]  /*2670*/  LOP3.LUT R22, R46.reuse, 0x30, RZ, 0xfc, !PT ;  /* 0x000000302e167812 */ /* 0x040fe200078efcff */
[C---:B------:R-:W-:Y:S01]  /*2680*/  IMAD R22, R46.reuse, c[0x0][0x188], RZ ;  /* 0x000062002e167a24 */ /* 0x040fe200078e02ff */
[C---:B------:R-:W-:Y:S01]  /*2690*/  LOP3.LUT R23, R46.reuse, 0x2c, RZ, 0xfc, !PT ;  /* 0x0000002c2e177812 */ /* 0x040fe200078efcff */
[----:B------:R-:W-:Y:S01]  /*26a0*/  IMAD R22, R41, c[0x0][0x188], RZ ;  /* 0x0000620029167a24 */ /* 0x000fe200078e02ff */
[C---:B------:R-:W-:Y:S01]  /*26b0*/  LOP3.LUT R29, R46.reuse, 0x14, RZ, 0xfc, !PT ;  /* 0x000000142e1d7812 */ /* 0x040fe200078efcff */
[----:B------:R-:W-:Y:S01]  /*26c0*/  @!P1 IMAD.MOV R3, RZ, RZ, -R3 ;  /* 0x000000ffff039224 */ /* 0x000fe200078e0a03 */
[----:B------:R-:W-:Y:S01]  /*26d0*/  LOP3.LUT R25, R46, 0x8, RZ, 0xfc, !PT ;  /* 0x000000082e197812 */ /* 0x000fe200078efcff */
[----:B------:R-:W-:Y:S01]  /*26e0*/  IMAD R22, R26, c[0x0][0x188], RZ ;  /* 0x000062001a167a24 */ /* 0x000fe200078e02ff */
[----:B------:R-:W-:Y:S01]  /*26f0*/  @!P0 LOP3.LUT R3, RZ, c[0x0][0x178], RZ, 0x33, !PT ;  /* 0x00005e00ff038a12 */ /* 0x000fe200078e33ff */
[----:B------:R-:W-:Y:S01]  /*2700*/  IMAD R23, R40, c[0x0][0x188], RZ ;  /* 0x0000620028177a24 */ /* 0x000fe200078e02ff */
[----:B------:R-:W-:Y:S01]  /*2710*/  LEA R26, P2, R21, c[0x0][0x168], 0x1 ;  /* 0x00005a00151a7a11 */ /* 0x000fe200078408ff */
[----:B------:R-:W-:Y:S01]  /*2720*/  CS2R R36, SRZ ;  /* 0x0000000000247805 */ /* 0x000fe2000001ff00 */
[C---:B------:R-:W-:Y:S01]  /*2730*/  LEA R23, P3, R20.reuse, c[0x0][0x168], 0x1 ;  /* 0x00005a0014177a11 */ /* 0x040fe200078608ff */
[----:B------:R-:W-:Y:S01]  /*2740*/  IMAD R3, R3, c[0x0][0x184], RZ ;  /* 0x0000610003037a24 */ /* 0x000fe200078e02ff */
[----:B------:R-:W-:Y:S01]  /*2750*/  LEA R22, P4, R19, c[0x0][0x168], 0x1 ;  /* 0x00005a0013167a11 */ /* 0x000fe200078808ff */
[----:B------:R1:W-:Y:S01]  /*2760*/  STL [R1+0x108], R26 ;  /* 0x0001081a01007387 */ /* 0x0003e20000100800 */
[----:B------:R-:W-:Y:S01]  /*2770*/  LEA.HI.X.SX32 R20, R20, c[0x0][0x16c], 0x1, P3 ;  /* 0x00005b0014147a11 */ /* 0x000fe200018f0eff */
[----:B------:R-:W-:Y:S01]  /*2780*/  CS2R R38, SRZ ;  /* 0x0000000000267805 */ /* 0x000fe2000001ff00 */
[C---:B0-----:R-:W-:Y:S01]  /*2790*/  LEA R2, P1, R3.reuse, c[0x0][0x160], 0x1 ;  /* 0x0000580003027a11 */ /* 0x041fe200078208ff */
[----:B------:R0:W-:Y:S01]  /*27a0*/  STL [R1+0xfc], R23 ;  /* 0x0000fc1701007387 */ /* 0x0001e20000100800 */
[C---:B------:R-:W-:Y:S01]  /*27b0*/  LOP3.LUT R31, R46.reuse, 0x1c, RZ, 0xfc, !PT ;  /* 0x0000001c2e1f7812 */ /* 0x040fe200078efcff */
[----:B------:R-:W-:Y:S01]  /*27c0*/  CS2R R50, SRZ ;  /* 0x0000000000327805 */ /* 0x000fe2000001ff00 */
[----:B------:R-:W-:Y:S01]  /*27d0*/  LEA.HI.X.SX32 R3, R3, c[0x0][0x164], 0x1, P1 ;  /* 0x0000590003037a11 */ /* 0x000fe200008f0eff */
[----:B------:R2:W-:Y:S01]  /*27e0*/  STL [R1+0xf4], R22 ;  /* 0x0000f41601007387 */ /* 0x0005e20000100800 */
[----:B------:R-:W-:-:S02]  /*27f0*/  LOP3.LUT R27, R46, 0xc, RZ, 0xfc, !PT ;  /* 0x0000000c2e1b7812 */ /* 0x000fc400078efcff */
[----:B-1----:R-:W-:Y:S01]  /*2800*/  LEA R26, P5, R18, c[0x0][0x168], 0x1 ;  /* 0x00005a00121a7a11 */ /* 0x002fe200078a08ff */
[----:B------:R-:W-:Y:S01]  /*2810*/  CS2R R46, SRZ ;  /* 0x00000000002e7805 */ /* 0x000fe2000001ff00 */
[----:B------:R-:W-:Y:S02]  /*2820*/  LOP3.LUT R120, R120, 0x800, R49, 0xf8, !PT ;  /* 0x0000080078787812 */ /* 0x000fe400078ef831 */
[C---:B0-----:R-:W-:Y:S01]  /*2830*/  LEA R23, P6, R17.reuse, c[0x0][0x168], 0x1 ;  /* 0x00005a0011177a11 */ /* 0x041fe200078c08ff */
[----:B------:R0:W-:Y:S01]  /*2840*/  STL [R1+0xec], R26 ;  /* 0x0000ec1a01007387 */ /* 0x0001e20000100800 */
[----:B------:R-:W-:Y:S01]  /*2850*/  CS2R R48, SRZ ;  /* 0x0000000000307805 */ /* 0x000fe2000001ff00 */
[----:B--2---:R-:W-:Y:S02]  /*2860*/  LEA R22, P0, R16, c[0x0][0x168], 0x1 ;  /* 0x00005a0010167a11 */ /* 0x004fe400078008ff */
[----:B------:R1:W-:Y:S01]  /*2870*/  STL [R1+0xe4], R23 ;  /* 0x0000e41701007387 */ /* 0x0003e20000100800 */
[----:B------:R-:W-:-:S03]  /*2880*/  LEA.HI.X.SX32 R17, R17, c[0x0][0x16c], 0x1, P6 ;  /* 0x00005b0011117a11 */ /* 0x000fc600030f0eff */
[----:B------:R2:W-:Y:S01]  /*2890*/  STL [R1+0xdc], R22 ;  /* 0x0000dc1601007387 */ /* 0x0005e20000100800 */
[----:B0-----:R-:W-:Y:S01]  /*28a0*/  IMAD.MOV.U32 R26, RZ, RZ, R94 ;  /* 0x000000ffff1a7224 */ /* 0x001fe200078e005e */
[----:B-1----:R-:W-:Y:S02]  /*28b0*/  LEA R23, P1, R15, c[0x0][0x168], 0x1 ;  /* 0x00005a000f177a11 */ /* 0x002fe400078208ff */
[----:B--2---:R-:W-:-:S03]  /*28c0*/  LEA.HI.X.SX32 R22, R21, c[0x0][0x16c], 0x1, P2 ;  /* 0x00005b0015167a11 */ /* 0x004fc600010f0eff */
[----:B------:R0:W-:Y:S01]  /*28d0*/  STL [R1+0xd4], R23 ;  /* 0x0000d41701007387 */ /* 0x0001e20000100800 */
[----:B------:R-:W-:-:S03]  /*28e0*/  LEA R21, P2, R14, c[0x0][0x168], 0x1 ;  /* 0x00005a000e157a11 */ /* 0x000fc600078408ff */
[----:B------:R1:W-:Y:S01]  /*28f0*/  STL [R1+0x104], R22 ;  /* 0x0001041601007387 */ /* 0x0003e20000100800 */
[----:B------:R-:W-:-:S03]  /*2900*/  LEA.HI.X.SX32 R14, R14, c[0x0][0x16c], 0x1, P2 ;  /* 0x00005b000e0e7a11 */ /* 0x000fc600010f0eff */
[----:B------:R2:W-:Y:S04]  /*2910*/  STL [R1+0xcc], R21 ;  /* 0x0000cc1501007387 */ /* 0x0005e80000100800 */
[----:B0-----:R-:W0:Y:S01]  /*2920*/  S2R R23, SR_TID.X ;  /* 0x0000000000177919 */ /* 0x001e220000002100 */
[----:B-1----:R-:W-:-:S03]  /*2930*/  LEA R22, P3, R13, c[0x0][0x168], 0x1 ;  /* 0x00005a000d167a11 */ /* 0x002fc600078608ff */
[----:B------:R1:W-:Y:S01]  /*2940*/  STL [R1+0xf8], R20 ;  /* 0x0000f81401007387 */ /* 0x0003e20000100800 */
[----:B--2---:R-:W-:Y:S02]  /*2950*/  LEA.HI.X.SX32 R21, R19, c[0x0][0x16c], 0x1, P4 ;  /* 0x00005b0013157a11 */ /* 0x004fe400020f0eff */
[----:B------:R-:W-:Y:S01]  /*2960*/  LEA.HI.X.SX32 R19, R18, c[0x0][0x16c], 0x1, P5 ;  /* 0x00005b0012137a11 */ /* 0x000fe200028f0eff */
[----:B------:R-:W-:Y:S01]  /*2970*/  STL [R1+0xc4], R22 ;  /* 0x0000c41601007387 */ /* 0x000fe20000100800 */
[----:B------:R-:W-:-:S03]  /*2980*/  LEA R18, P5, R10, c[0x0][0x168], 0x1 ;  /* 0x00005a000a127a11 */ /* 0x000fc600078a08ff */
[----:B------:R2:W-:Y:S01]  /*2990*/  STL [R1+0xf0], R21 ;  /* 0x0000f01501007387 */ /* 0x0005e20000100800 */
[----:B-1----:R-:W-:Y:S02]  /*29a0*/  LEA R20, P4, R11, c[0x0][0x168], 0x1 ;  /* 0x00005a000b147a11 */ /* 0x002fe400078808ff */
[----:B------:R-:W-:Y:S02]  /*29b0*/  LEA.HI.X.SX32 R10, R10, c[0x0][0x16c], 0x1, P5 ;  /* 0x00005b000a0a7a11 */ /* 0x000fe400028f0eff */
[C---:B------:R-:W-:Y:S01]  /*29c0*/  LEA R125, P5, R124.reuse, c[0x0][0x168], 0x1 ;  /* 0x00005a007c7d7a11 */ /* 0x040fe200078a08ff */
[----:B------:R-:W-:Y:S03]  /*29d0*/  STL [R1+0x3c], R20 ;  /* 0x00003c1401007387 */ /* 0x000fe60000100800 */
[----:B------:R-:W-:Y:S01]  /*29e0*/  LEA.HI.X.SX32 R124, R124, c[0x0][0x16c], 0x1, P5 ;  /* 0x00005b007c7c7a11 */ /* 0x000fe200028f0eff */
[----:B------:R1:W-:Y:S01]  /*29f0*/  STL [R1+0xe8], R19 ;  /* 0x0000e81301007387 */ /* 0x0003e20000100800 */
[----:B0-----:R-:W-:-:S02]  /*2a00*/  SHF.R.U32.HI R23, RZ, 0x7, R23 ;  /* 0x00000007ff177819 */ /* 0x001fc40000011617 */
[----:B------:R-:W-:Y:S01]  /*2a10*/  LEA R40, P5, R33, c[0x0][0x168], 0x1 ;  /* 0x00005a0021287a11 */ /* 0x000fe200078a08ff */
[----:B------:R0:W-:Y:S01]  /*2a20*/  STL [R1+0x34], R18 ;  /* 0x0000341201007387 */ /* 0x0001e20000100800 */
[----:B------:R-:W-:Y:S02]  /*2a30*/  SGXT.U32 R23, R23, 0x2 ;  /* 0x000000021717781a */ /* 0x000fe40000000000 */
[----:B------:R-:W-:Y:S01]  /*2a40*/  LEA.HI.X.SX32 R33, R33, c[0x0][0x16c], 0x1, P5 ;  /* 0x00005b0021217a11 */ /* 0x000fe200028f0eff */
[----:B------:R3:W-:Y:S01]  /*2a50*/  STL [R1+0xe0], R17 ;  /* 0x0000e01101007387 */ /* 0x0007e20000100800 */
[----:B--2---:R-:W-:Y:S02]  /*2a60*/  LOP3.LUT R21, R23, 0x2c, RZ, 0xfc, !PT ;  /* 0x0000002c17157812 */ /* 0x004fe400078efcff */
[----:B-1----:R-:W-:Y:S02]  /*2a70*/  LEA R19, P6, R9, c[0x0][0x168], 0x1 ;  /* 0x00005a0009137a11 */ /* 0x002fe400078c08ff */
[----:B------:R-:W-:-:S02]  /*2a80*/  LOP3.LUT R20, R23, 0x30, RZ, 0xfc, !PT ;  /* 0x0000003017147812 */ /* 0x000fc400078efcff */
[----:B0-----:R-:W-:Y:S01]  /*2a90*/  LEA.HI.X.SX32 R18, R16, c[0x0][0x16c], 0x1, P0 ;  /* 0x00005b0010127a11 */ /* 0x001fe200000f0eff */
[----:B------:R-:W-:Y:S01]  /*2aa0*/  STL [R1+0x2c], R19 ;  /* 0x00002c1301007387 */ /* 0x000fe20000100800 */
[----:B------:R-:W-:Y:S02]  /*2ab0*/  LEA.HI.X.SX32 R16, R15, c[0x0][0x16c], 0x1, P1 ;  /* 0x00005b000f107a11 */ /* 0x000fe400008f0eff */
[C---:B---3--:R-:W-:Y:S01]  /*2ac0*/  LEA R17, P0, R8.reuse, c[0x0][0x168], 0x1 ;  /* 0x00005a0008117a11 */ /* 0x048fe200078008ff */
[----:B------:R-:W-:Y:S01]  /*2ad0*/  STL [R1+0xd8], R18 ;  /* 0x0000d81201007387 */ /* 0x000fe20000100800 */
[----:B------:R-:W-:Y:S02]  /*2ae0*/  LEA R15, P1, R7, c[0x0][0x168], 0x1 ;  /* 0x00005a00070f7a11 */ /* 0x000fe400078208ff */
[----:B------:R-:W-:Y:S01]  /*2af0*/  LEA.HI.X.SX32 R9, R9, c[0x0][0x16c], 0x1, P6 ;  /* 0x00005b0009097a11 */ /* 0x000fe200030f0eff */
[----:B------:R-:W-:Y:S01]  /*2b00*/  STL [R1+0x24], R17 ;  /* 0x0000241101007387 */ /* 0x000fe20000100800 */
[----:B------:R-:W-:-:S02]  /*2b10*/  LEA.HI.X.SX32 R8, R8, c[0x0][0x16c], 0x1, P0 ;  /* 0x00005b0008087a11 */ /* 0x000fc400000f0eff */
[----:B------:R-:W-:Y:S01]  /*2b20*/  LEA.HI.X.SX32 R7, R7, c[0x0][0x16c], 0x1, P1 ;  /* 0x00005b0007077a11 */ /* 0x000fe200008f0eff */
[----:B------:R0:W-:Y:S01]  /*2b30*/  STL [R1+0xd0], R16 ;  /* 0x0000d01001007387 */ /* 0x0001e20000100800 */
[----:B------:R-:W-:Y:S02]  /*2b40*/  LEA R123, P6, R122, c[0x0][0x168], 0x1 ;  /* 0x00005a007a7b7a11 */ /* 0x000fe400078c08ff */
[----:B------:R-:W-:Y:S01]  /*2b50*/  LEA R119, P0, R118, c[0x0][0x168], 0x1 ;  /* 0x00005a0076777a11 */ /* 0x000fe200078008ff */
[----:B------:R1:W-:Y:S01]  /*2b60*/  STL [R1+0x1c], R15 ;  /* 0x00001c0f01007387 */ /* 0x0003e20000100800 */
[----:B------:R-:W-:Y:S02]  /*2b70*/  LEA R117, P1, R116, c[0x0][0x168], 0x1 ;  /* 0x00005a0074757a11 */ /* 0x000fe400078208ff */
[C---:B------:R-:W-:Y:S01]  /*2b80*/  LOP3.LUT R22, R23.reuse, 0x28, RZ, 0xfc, !PT ;  /* 0x0000002817167812 */ /* 0x040fe200078efcff */
[----:B------:R2:W-:Y:S01]  /*2b90*/  STL [R1+0xc8], R14 ;  /* 0x0000c80e01007387 */ /* 0x0005e20000100800 */
[----:B------:R-:W-:-:S02]  /*2ba0*/  LOP3.LUT R23, R23, 0x24, RZ, 0xfc, !PT ;  /* 0x0000002417177812 */ /* 0x000fc400078efcff */
[----:B0-----:R-:W-:Y:S02]  /*2bb0*/  LEA R16, P2, R6, c[0x0][0x168], 0x1 ;  /* 0x00005a0006107a11 */ /* 0x001fe400078408ff */
[----:B------:R-:W-:Y:S02]  /*2bc0*/  LEA.HI.X.SX32 R122, R122, c[0x0][0x16c], 0x1, P6 ;  /* 0x00005b007a7a7a11 */ /* 0x000fe400030f0eff */
[----:B-1----:R-:W-:Y:S01]  /*2bd0*/  LEA.HI.X.SX32 R15, R13, c[0x0][0x16c], 0x1, P3 ;  /* 0x00005b000d0f7a11 */ /* 0x002fe200018f0eff */
[----:B------:R-:W-:Y:S01]  /*2be0*/  STL [R1+0x14], R16 ;  /* 0x0000141001007387 */ /* 0x000fe20000100800 */
[----:B------:R-:W-:Y:S02]  /*2bf0*/  LEA.HI.X.SX32 R13, R11, c[0x0][0x16c], 0x1, P4 ;  /* 0x00005b000b0d7a11 */ /* 0x000fe400020f0eff */
[----:B--2---:R-:W-:Y:S01]  /*2c00*/  LEA R14, P3, R5, c[0x0][0x168], 0x1 ;  /* 0x00005a00050e7a11 */ /* 0x004fe200078608ff */
[----:B------:R-:W-:Y:S01]  /*2c10*/  STL [R1+0xc0], R15 ;  /* 0x0000c00f01007387 */ /* 0x000fe20000100800 */
[----:B------:R-:W-:-:S02]  /*2c20*/  LEA R11, P4, R4, c[0x0][0x168], 0x1 ;  /* 0x00005a00040b7a11 */ /* 0x000fc400078808ff */
[----:B------:R-:W-:Y:S01]  /*2c30*/  LEA.HI.X.SX32 R6, R6, c[0x0][0x16c], 0x1, P2 ;  /* 0x00005b0006067a11 */ /* 0x000fe200010f0eff */
[----:B------:R-:W-:Y:S01]  /*2c40*/  STL [R1+0xc], R14 ;  /* 0x00000c0e01007387 */ /* 0x000fe20000100800 */
[----:B------:R-:W-:Y:S02]  /*2c50*/  LEA.HI.X.SX32 R5, R5, c[0x0][0x16c], 0x1, P3 ;  /* 0x00005b0005057a11 */ /* 0x000fe400018f0eff */
[----:B------:R-:W-:Y:S01]  /*2c60*/  LEA.HI.X.SX32 R4, R4, c[0x0][0x16c], 0x1, P4 ;  /* 0x00005b0004047a11 */ /* 0x000fe200020f0eff */
[----:B------:R-:W-:Y:S01]  /*2c70*/  STL [R1+0x38], R13 ;  /* 0x0000380d01007387 */ /* 0x000fe20000100800 */
[----:B------:R-:W-:Y:S02]  /*2c80*/  LEA R107, P2, R106, c[0x0][0x168], 0x1 ;  /* 0x00005a006a6b7a11 */ /* 0x000fe400078408ff */
[----:B------:R-:W-:Y:S01]  /*2c90*/  LEA R105, P3, R92, c[0x0][0x168], 0x1 ;  /* 0x00005a005c697a11 */ /* 0x000fe200078608ff */
[----:B------:R0:W-:Y:S01]  /*2ca0*/  STL [R1+0x4], R11 ;  /* 0x0000040b01007387 */ /* 0x0001e20000100800 */
[----:B------:R-:W-:-:S02]  /*2cb0*/  LEA.HI.X.SX32 R118, R118, c[0x0][0x16c], 0x1, P0 ;  /* 0x00005b0076767a11 */ /* 0x000fc400000f0eff */
[----:B------:R-:W-:Y:S01]  /*2cc0*/  LEA.HI.X.SX32 R116, R116, c[0x0][0x16c], 0x1, P1 ;  /* 0x00005b0074747a11 */ /* 0x000fe200008f0eff */
[----:B------:R-:W-:Y:S01]  /*2cd0*/  STL [R1+0x30], R10 ;  /* 0x0000300a01007387 */ /* 0x000fe20000100800 */
[----:B------:R-:W-:Y:S02]  /*2ce0*/  LEA.HI.X.SX32 R106, R106, c[0x0][0x16c], 0x1, P2 ;  /* 0x00005b006a6a7a11 */ /* 0x000fe400010f0eff */
[----:B------:R-:W-:Y:S01]  /*2cf0*/  LEA.HI.X.SX32 R92, R92, c[0x0][0x16c], 0x1, P3 ;  /* 0x00005b005c5c7a11 */ /* 0x000fe200018f0eff */
[----:B------:R-:W-:Y:S01]  /*2d00*/  STL [R1+0x28], R9 ;  /* 0x0000280901007387 */ /* 0x000fe20000100800 */
[----:B------:R-:W-:Y:S02]  /*2d10*/  LEA R41, P6, R42, c[0x0][0x168], 0x1 ;  /* 0x00005a002a297a11 */ /* 0x000fe400078c08ff */
[----:B0-----:R-:W-:Y:S01]  /*2d20*/  LEA R11, P4, R12, c[0x0][0x168], 0x1 ;  /* 0x00005a000c0b7a11 */ /* 0x001fe200078808ff */
[----:B------:R-:W-:Y:S01]  /*2d30*/  STL [R1+0x20], R8 ;  /* 0x0000200801007387 */ /* 0x000fe20000100800 */
[----:B------:R-:W-:-:S02]  /*2d40*/  LEA R13, P0, R43, c[0x0][0x168], 0x1 ;  /* 0x00005a002b0d7a11 */ /* 0x000fc400078008ff */
[----:B------:R-:W-:Y:S01]  /*2d50*/  LEA.HI.X.SX32 R12, R12, c[0x0][0x16c], 0x1, P4 ;  /* 0x00005b000c0c7a11 */ /* 0x000fe200020f0eff */
[----:B------:R-:W-:Y:S01]  /*2d60*/  STL [R1+0x18], R7 ;  /* 0x0000180701007387 */ /* 0x000fe20000100800 */
[----:B------:R-:W-:Y:S02]  /*2d70*/  LEA R94, P1, R93, c[0x0][0x168], 0x1 ;  /* 0x00005a005d5e7a11 */ /* 0x000fe400078208ff */
[----:B------:R-:W-:Y:S01]  /*2d80*/  LEA R97, P2, R96, c[0x0][0x168], 0x1 ;  /* 0x00005a0060617a11 */ /* 0x000fe200078408ff */
[----:B------:R0:W-:Y:S01]  /*2d90*/  STL [R1+0x10], R6 ;  /* 0x0000100601007387 */ /* 0x0001e20000100800 */
[----:B------:R-:W-:Y:S02]  /*2da0*/  LEA R98, P3, R34, c[0x0][0x168], 0x1 ;  /* 0x00005a0022627a11 */ /* 0x000fe400078608ff */
[----:B------:R-:W-:Y:S01]  /*2db0*/  LEA R99, P4, R35, c[0x0][0x168], 0x1 ;  /* 0x00005a0023637a11 */ /* 0x000fe200078808ff */
[----:B------:R1:W-:Y:S01]  /*2dc0*/  STL [R1+0x8], R5 ;  /* 0x0000080501007387 */ /* 0x0003e20000100800 */
[----:B------:R-:W-:-:S02]  /*2dd0*/  LEA R104, P5, R95, c[0x0][0x168], 0x1 ;  /* 0x00005a005f687a11 */ /* 0x000fc400078a08ff */
[----:B------:R-:W-:Y:S01]  /*2de0*/  LEA.HI.X.SX32 R42, R42, c[0x0][0x16c], 0x1, P6 ;  /* 0x00005b002a2a7a11 */ /* 0x000fe200030f0eff */
[----:B------:R2:W-:Y:S01]  /*2df0*/  STL [R1], R4 ;  /* 0x0000000401007387 */ /* 0x0005e20000100800 */
[----:B------:R-:W-:Y:S01]  /*2e00*/  LEA.HI.X.SX32 R43, R43, c[0x0][0x16c], 0x1, P0 ;  /* 0x00005b002b2b7a11 */ /* 0x000fe200000f0eff */
[----:B0-----:R-:W-:Y:S01]  /*2e10*/  IMAD R6, R20, c[0x0][0x188], RZ ;  /* 0x0000620014067a24 */ /* 0x001fe200078e02ff */
[----:B------:R-:W-:Y:S01]  /*2e20*/  LEA.HI.X.SX32 R93, R93, c[0x0][0x16c], 0x1, P1 ;  /* 0x00005b005d5d7a11 */ /* 0x000fe200008f0eff */
[----:B------:R-:W-:Y:S01]  /*2e30*/  IMAD R6, R23, c[0x0][0x188], RZ ;  /* 0x0000620017067a24 */ /* 0x000fe200078e02ff */
[----:B------:R-:W-:Y:S01]  /*2e40*/  LEA.HI.X.SX32 R96, R96, c[0x0][0x16c], 0x1, P2 ;  /* 0x00005b0060607a11 */ /* 0x000fe200010f0eff */
[----:B-1----:R-:W-:Y:S01]  /*2e50*/  IMAD R5, R21, c[0x0][0x188], RZ ;  /* 0x0000620015057a24 */ /* 0x002fe200078e02ff */
[----:B------:R-:W-:Y:S01]  /*2e60*/  LEA.HI.X.SX32 R34, R34, c[0x0][0x16c], 0x1, P3 ;  /* 0x00005b0022227a11 */ /* 0x000fe200018f0eff */
[----:B------:R-:W-:Y:S01]  /*2e70*/  IMAD R5, R32, c[0x0][0x188], RZ ;  /* 0x0000620020057a24 */ /* 0x000fe200078e02ff */
[----:B------:R-:W-:Y:S01]  /*2e80*/  LEA.HI.X.SX32 R35, R35, c[0x0][0x16c], 0x1, P4 ;  /* 0x00005b0023237a11 */ /* 0x000fe200020f0eff */
[----:B------:R-:W-:Y:S01]  /*2e90*/  IMAD R5, R29, c[0x0][0x188], RZ ;  /* 0x000062001d057a24 */ /* 0x000fe200078e02ff */
[----:B------:R-:W-:Y:S01]  /*2ea0*/  LEA.HI.X.SX32 R95, R95, c[0x0][0x16c], 0x1, P5 ;  /* 0x00005b005f5f7a11 */ /* 0x000fe200028f0eff */
[----:B------:R-:W-:Y:S01]  /*2eb0*/  IMAD R5, R25, c[0x0][0x188], RZ ;  /* 0x0000620019057a24 */ /* 0x000fe200078e02ff */
[----:B------:R-:W-:Y:S01]  /*2ec0*/  LOP3.LUT R5, R26, 0x40, RZ, 0x3c, !PT ;  /* 0x000000401a057812 */ /* 0x000fe200078e3cff */
[----:B--2---:R-:W-:-:S02]  /*2ed0*/  IMAD R4, R22, c[0x0][0x188], RZ ;  /* 0x0000620016047a24 */ /* 0x004fc400078e02ff */
[----:B------:R-:W-:Y:S02]  /*2ee0*/  IMAD R4, R31, c[0x0][0x188], RZ ;  /* 0x000062001f047a24 */ /* 0x000fe400078e02ff */
[----:B------:R0:W-:Y:S01]  /*2ef0*/  STL [R1+0x110], R5 ;  /* 0x0001100501007387 */ /* 0x0001e20000100800 */
[----:B------:R-:W-:Y:S02]  /*2f00*/  IMAD R6, R30, c[0x0][0x188], RZ ;  /* 0x000062001e067a24 */ /* 0x000fe400078e02ff */
[----:B------:R-:W-:Y:S02]  /*2f10*/  IMAD R4, R28, c[0x0][0x188], RZ ;  /* 0x000062001c047a24 */ /* 0x000fe400078e02ff */
[----:B------:R-:W-:Y:S01]  /*2f20*/  IMAD R6, R27, c[0x0][0x188], RZ ;  /* 0x000062001b067a24 */ /* 0x000fe200078e02ff */
[----:B------:R-:W-:Y:S01]  /*2f30*/  LOP3.LUT R6, R121, 0x40, RZ, 0x3c, !PT ;  /* 0x0000004079067812 */ /* 0x000fe200078e3cff */
[----:B------:R-:W-:Y:S01]  /*2f40*/  IMAD R4, R24, c[0x0][0x188], RZ ;  /* 0x0000620018047a24 */ /* 0x000fe200078e02ff */
[----:B------:R-:W-:-:S06]  /*2f50*/  LOP3.LUT R4, R120, 0x40, RZ, 0x3c, !PT ;  /* 0x0000004078047812 */ /* 0x000fcc00078e3cff */
.L_x_2:
[----:B------:R-:W1:Y:S01]  /*2f60*/  S2R R4, SR_TID.X ;  /* 0x0000000000047919 */ /* 0x000e620000002100 */
[----:B------:R-:W-:-:S03]  /*2f70*/  PRMT R32, RZ, 0x7610, R32 ;  /* 0x00007610ff207816 */ /* 0x000fc60000000020 */
[----:B0-----:R-:W0:Y:S04]  /*2f80*/  S2R R5, SR_TID.X ;  /* 0x0000000000057919 */ /* 0x001e280000002100 */
[----:B------:R-:W2:Y:S01]  /*2f90*/  S2R R18, SR_TID.X ;  /* 0x0000000000127919 */ /* 0x000ea20000002100 */
[----:B-1----:R-:W-:-:S04]  /*2fa0*/  SHF.R.U32.HI R14, RZ, 0x7, R4 ;  /* 0x00000007ff0e7819 */ /* 0x002fc80000011604 */
[----:B------:R-:W-:-:S04]  /*2fb0*/  SGXT.U32 R14, R14, 0x2 ;  /* 0x000000020e0e781a */ /* 0x000fc80000000000 */
[C---:B------:R-:W-:Y:S01]  /*2fc0*/  LOP3.LUT R15, R14.reuse, 0x8, RZ, 0xfc, !PT ;  /* 0x000000080e0f7812 */ /* 0x040fe200078efcff */
[----:B------:R-:W-:Y:S01]  /*2fd0*/  IMAD R4, R14, c[0x0][0x188], RZ ;  /* 0x000062000e047a24 */ /* 0x000fe200078e02ff */
[----:B0-----:R-:W-:Y:S02]  /*2fe0*/  SHF.R.U32.HI R14, RZ, 0x7, R5 ;  /* 0x00000007ff0e7819 */ /* 0x001fe40000011605 */
[----:B------:R-:W-:Y:S01]  /*2ff0*/  ISETP.GE.AND P1, PT, R15, UR4, PT ;  /* 0x000000040f007c0c */ /* 0x000fe2000bf26270 */
[----:B------:R-:W-:Y:S01]  /*3000*/  IMAD.WIDE R4, R4, 0x2, R2 ;  /* 0x0000000204047825 */ /* 0x000fe200078e0202 */
[----:B------:R-:W-:Y:S02]  /*3010*/  SGXT.U32 R14, R14, 0x2 ;  /* 0x000000020e0e781a */ /* 0x000fe40000000000 */
[----:B--2---:R-:W-:Y:S02]  /*3020*/  SHF.R.U32.HI R19, RZ, 0x7, R18 ;  /* 0x00000007ff137819 */ /* 0x004fe40000011612 */
[----:B------:R-:W-:-:S02]  /*3030*/  LOP3.LUT R16, R14, 0x8, RZ, 0xfc, !PT ;  /* 0x000000080e107812 */ /* 0x000fc400078efcff */
[----:B------:R-:W-:Y:S02]  /*3040*/  LOP3.LUT R15, R14, 0x10, RZ, 0xfc, !PT ;  /* 0x000000100e0f7812 */ /* 0x000fe400078efcff */
[----:B------:R-:W0:Y:S01]  /*3050*/  S2R R14, SR_TID.X ;  /* 0x00000000000e7919 */ /* 0x000e220000002100 */
[----:B------:R-:W-:-:S04]  /*3060*/  SGXT.U32 R19, R19, 0x2 ;  /* 0x000000021313781a */ /* 0x000fc80000000000 */
[----:B------:R-:W-:Y:S01]  /*3070*/  ISETP.GE.AND P0, PT, R19, UR4, PT ;  /* 0x0000000413007c0c */ /* 0x000fe2000bf06270 */
[----:B------:R-:W-:-:S12]  /*3080*/  IMAD R16, R16, c[0x0][0x188], RZ ;  /* 0x0000620010107a24 */ /* 0x000fd800078e02ff */
[----:B------:R1:W2:Y:S01]  /*3090*/  @!P0 LDG.E.U16 R32, [R4.64] ;  /* 0x0000000604208981 */ /* 0x0002a2000c1e1500 */
[----:B------:R-:W-:Y:S02]  /*30a0*/  ISETP.GE.AND P0, PT, R15, UR4, PT ;  /* 0x000000040f007c0c */ /* 0x000fe4000bf06270 */
[----:B------:R-:W-:Y:S02]  /*30b0*/  PRMT R27, RZ, 0x7610, R27 ;  /* 0x00007610ff1b7816 */ /* 0x000fe4000000001b */
[----:B0-----:R-:W-:-:S04]  /*30c0*/  SHF.R.U32.HI R15, RZ, 0x7, R14 ;  /* 0x00000007ff0f7819 */ /* 0x001fc8000001160e */
[----:B------:R-:W-:Y:S01]  /*30d0*/  SGXT.U32 R15, R15, 0x2 ;  /* 0x000000020f0f781a */ /* 0x000fe20000000000 */
[----:B-1----:R-:W-:Y:S01]  /*30e0*/  IMAD.WIDE R4, R16, 0x2, R2 ;  /* 0x0000000210047825 */ /* 0x002fe200078e0202 */
[----:B------:R-:W-:Y:S02]  /*30f0*/  SHF.R.U32.HI R14, RZ, 0x7, R14 ;  /* 0x00000007ff0e7819 */ /* 0x000fe4000001160e */
[C---:B------:R-:W-:Y:S02]  /*3100*/  LOP3.LUT R16, R15.reuse, 0x10, RZ, 0xfc, !PT ;  /* 0x000000100f107812 */ /* 0x040fe400078efcff */
[----:B------:R-:W-:Y:S01]  /*3110*/  LOP3.LUT R15, R15, 0x18, RZ, 0xfc, !PT ;  /* 0x000000180f0f7812 */ /* 0x000fe200078efcff */
[----:B------:R0:W3:Y:S01]  /*3120*/  @!P1 LDG.E.U16 R27, [R4.64] ;  /* 0x00000006041b9981 */ /* 0x0000e2000c1e1500 */
[----:B------:R-:W-:Y:S01]  /*3130*/  SGXT.U32 R14, R14, 0x2 ;  /* 0x000000020e0e781a */ /* 0x000fe20000000000 */
[----:B------:R-:W-:Y:S01]  /*3140*/  IMAD R16, R16, c[0x0][0x188], RZ ;  /* 0x0000620010107a24 */ /* 0x000fe200078e02ff */
[----:B------:R-:W-:-:S02]  /*3150*/  ISETP.GE.AND P1, PT, R15, UR4, PT ;  /* 0x000000040f007c0c */ /* 0x000fc4000bf26270 */
[----:B------:R-:W-:Y:S02]  /*3160*/  LOP3.LUT R15, R14, 0x20, RZ, 0xfc, !PT ;  /* 0x000000200e0f7812 */ /* 0x000fe400078efcff */
[----:B------:R-:W-:Y:S01]  /*3170*/  PRMT R26, RZ, 0x7610, R26 ;  /* 0x00007610ff1a7816 */ /* 0x000fe2000000001a */
[----:B0-----:R-:W-:Y:S01]  /*3180*/  IMAD.WIDE R4, R16, 0x2, R2 ;  /* 0x0000000210047825 */ /* 0x001fe200078e0202 */
[----:B------:R-:W-:Y:S02]  /*3190*/  LOP3.LUT R16, R14, 0x18, RZ, 0xfc, !PT ;  /* 0x000000180e107812 */ /* 0x000fe400078efcff */
[----:B------:R-:W0:Y:S04]  /*31a0*/  S2R R14, SR_TID.X ;  /* 0x00000000000e7919 */ /* 0x000e280000002100 */
[----:B------:R1:W4:Y:S01]  /*31b0*/  @!P0 LDG.E.U16 R26, [R4.64] ;  /* 0x00000006041a8981 */ /* 0x000322000c1e1500 */
[----:B------:R-:W-:Y:S01]  /*31c0*/  ISETP.GE.AND P0, PT, R15, UR4, PT ;  /* 0x000000040f007c0c */ /* 0x000fe2000bf06270 */
[----:B------:R-:W-:Y:S01]  /*31d0*/  IMAD R16, R16, c[0x0][0x188], RZ ;  /* 0x0000620010107a24 */ /* 0x000fe200078e02ff */
[----:B------:R-:W-:-:S03]  /*31e0*/  PRMT R25, RZ, 0x7610, R25 ;  /* 0x00007610ff197816 */ /* 0x000fc60000000019 */
[----:B-1----:R-:W-:-:S05]  /*31f0*/  IMAD.WIDE R4, R16, 0x2, R2 ;  /* 0x0000000210047825 */ /* 0x002fca00078e0202 */
[----:B------:R1:W5:Y:S01]  /*3200*/  @!P1 LDG.E.U16 R25, [R4.64] ;  /* 0x0000000604199981 */ /* 0x000362000c1e1500 */
[----:B0-----:R-:W-:-:S04]  /*3210*/  SHF.R.U32.HI R15, RZ, 0x7, R14 ;  /* 0x00000007ff0f7819 */ /* 0x001fc8000001160e */
[----:B------:R-:W-:Y:S02]  /*3220*/  SGXT.U32 R15, R15, 0x2 ;  /* 0x000000020f0f781a */ /* 0x000fe40000000000 */
[----:B------:R-:W-:Y:S02]  /*3230*/  SHF.R.U32.HI R14, RZ, 0x7, R14 ;  /* 0x00000007ff0e7819 */ /* 0x000fe4000001160e */
[C---:B------:R-:W-:Y:S02]  /*3240*/  LOP3.LUT R16, R15.reuse, 0x20, RZ, 0xfc, !PT ;  /* 0x000000200f107812 */ /* 0x040fe400078efcff */
[----:B------:R-:W-:Y:S02]  /*3250*/  LOP3.LUT R15, R15, 0x28, RZ, 0xfc, !PT ;  /* 0x000000280f0f7812 */ /* 0x000fe400078efcff */
[----:B------:R-:W-:Y:S01]  /*3260*/  SGXT.U32 R14, R14, 0x2 ;  /* 0x000000020e0e781a */ /* 0x000fe20000000000 */
[----:B------:R-:W-:Y:S01]  /*3270*/  IMAD R16, R16, c[0x0][0x188], RZ ;  /* 0x0000620010107a24 */ /* 0x000fe200078e02ff */
[----:B------:R-:W-:-:S02]  /*3280*/  ISETP.GE.AND P1, PT, R15, UR4, PT ;  /* 0x000000040f007c0c */ /* 0x000fc4000bf26270 */
[----:B------:R-:W-:Y:S01]  /*3290*/  LOP3.LUT R15, R14, 0x30, RZ, 0xfc, !PT ;  /* 0x000000300e0f7812 */ /* 0x000fe200078efcff */
[----:B-1----:R-:W-:Y:S01]  /*32a0*/  IMAD.WIDE R4, R16, 0x2, R2 ;  /* 0x0000000210047825 */ /* 0x002fe200078e0202 */
[----:B------:R-:W-:Y:S02]  /*32b0*/  LOP3.LUT R16, R14, 0x28, RZ, 0xfc, !PT ;  /* 0x000000280e107812 */ /* 0x000fe400078efcff */
[----:B------:R-:W0:Y:S01]  /*32c0*/  S2R R14, SR_TID.X ;  /* 0x00000000000e7919 */ /* 0x000e220000002100 */
[----:B------:R-:W-:Y:S02]  /*32d0*/  PRMT R10, RZ, 0x7610, R10 ;  /* 0x00007610ff0a7816 */ /* 0x000fe4000000000a */
[----:B------:R-:W-:Y:S01]  /*32e0*/  IMAD R16, R16, c[0x0][0x188], RZ ;  /* 0x0000620010107a24 */ /* 0x000fe200078e02ff */
[----:B------:R-:W-:-:S03]  /*32f0*/  PRMT R9, RZ, 0x7610, R9 ;  /* 0x00007610ff097816 */ /* 0x000fc60000000009 */
[----:B------:R1:W2:Y:S01]  /*3300*/  @!P0 LDG.E.U16 R10, [R4.64] ;  /* 0x00000006040a8981 */ /* 0x0002a2000c1e1500 */
[----:B------:R-:W-:-:S03]  /*3310*/  ISETP.GE.AND P0, PT, R15, UR4, PT ;  /* 0x000000040f007c0c */ /* 0x000fc6000bf06270 */
[----:B------:R-:W0:Y:S01]  /*3320*/  S2R R15, SR_TID.X ;  /* 0x00000000000f7919 */ /* 0x000e220000002100 */
[----:B-1----:R-:W-:-:S05]  /*3330*/  IMAD.WIDE R4, R16, 0x2, R2 ;  /* 0x0000000210047825 */ /* 0x002fca00078e0202 */
[----:B------:R1:W2:Y:S01]  /*3340*/  @!P1 LDG.E.U16 R9, [R4.64] ;  /* 0x0000000604099981 */ /* 0x0002a2000c1e1500 */
[----:B0-----:R-:W-:-:S04]  /*3350*/  SHF.R.U32.HI R14, RZ, 0x7, R14 ;  /* 0x00000007ff0e7819 */ /* 0x001fc8000001160e */
[----:B------:R-:W-:-:S04]  /*3360*/  SGXT.U32 R14, R14, 0x2 ;  /* 0x000000020e0e781a */ /* 0x000fc80000000000 */
[C---:B------:R-:W-:Y:S02]  /*3370*/  LOP3.LUT R16, R14.reuse, 0x30, RZ, 0xfc, !PT ;  /* 0x000000300e107812 */ /* 0x040fe400078efcff */
[----:B------:R-:W-:-:S04]  /*3380*/  LOP3.LUT R14, R14, 0x38, RZ, 0xfc, !PT ;  /* 0x000000380e0e7812 */ /* 0x000fc800078efcff */
[----:B------:R-:W-:Y:S02]  /*3390*/  ISETP.GE.AND P1, PT, R14, UR4, PT ;  /* 0x000000040e007c0c */ /* 0x000fe4000bf26270 */
[----:B------:R-:W0:Y:S01]  /*33a0*/  S2R R14, SR_TID.X ;  /* 0x00000000000e7919 */ /* 0x000e220000002100 */
[----:B------:R-:W-:Y:S01]  /*33b0*/  SHF.R.U32.HI R15, RZ, 0x7, R15 ;  /* 0x00000007ff0f7819 */ /* 0x000fe2000001160f */
[----:B------:R-:W-:-:S03]  /*33c0*/  IMAD R16, R16, c[0x0][0x188], RZ ;  /* 0x0000620010107a24 */ /* 0x000fc600078e02ff */
[----:B------:R-:W-:Y:S01]  /*33d0*/  SGXT.U32 R15, R15, 0x2 ;  /* 0x000000020f0f781a */ /* 0x000fe20000000000 */
[----:B-1----:R-:W-:Y:S01]  /*33e0*/  IMAD.WIDE R4, R16, 0x2, R2 ;  /* 0x0000000210047825 */ /* 0x002fe200078e0202 */
[----:B------:R-:W-:Y:S02]  /*33f0*/  PRMT R8, RZ, 0x7610, R8 ;  /* 0x00007610ff087816 */ /* 0x000fe40000000008 */
[C---:B------:R-:W-:Y:S02]  /*3400*/  LOP3.LUT R16, R15.reuse, 0x38, RZ, 0xfc, !PT ;  /* 0x000000380f107812 */ /* 0x040fe400078efcff */
[----:B------:R-:W-:Y:S02]  /*3410*/  LOP3.LUT R15, R15, 0x4, RZ, 0xfc, !PT ;  /* 0x000000040f0f7812 */ /* 0x000fe400078efcff */
[----:B------:R1:W2:Y:S01]  /*3420*/  @!P0 LDG.E.U16 R8, [R4.64] ;  /* 0x0000000604088981 */ /* 0x0002a2000c1e1500 */
[----:B------:R-:W-:Y:S01]  /*3430*/  IMAD R16, R16, c[0x0][0x188], RZ ;  /* 0x0000620010107a24 */ /* 0x000fe200078e02ff */
[----:B0-----:R-:W-:-:S04]  /*3440*/  SHF.R.U32.HI R14, RZ, 0x7, R14 ;  /* 0x00000007ff0e7819 */ /* 0x001fc8000001160e */
[----:B------:R-:W-:-:S04]  /*3450*/  SGXT.U32 R14, R14, 0x2 ;  /* 0x000000020e0e781a */ /* 0x000fc80000000000 */
[----:B------:R-:W-:Y:S01]  /*3460*/  LOP3.LUT R14, R14, 0x4, RZ, 0xfc, !PT ;  /* 0x000000040e0e7812 */ /* 0x000fe200078efcff */
[----:B-1----:R-:W-:Y:S01]  /*3470*/  IMAD.WIDE R4, R16, 0x2, R2 ;  /* 0x0000000210047825 */ /* 0x002fe200078e0202 */
[----:B------:R-:W-:Y:S02]  /*3480*/  PRMT R7, RZ, 0x7610, R7 ;  /* 0x00007610ff077816 */ /* 0x000fe40000000007 */
[----:B------:R-:W-:Y:S01]  /*3490*/  ISETP.GE.AND P0, PT, R15, UR4, PT ;  /* 0x000000040f007c0c */ /* 0x000fe2000bf06270 */
[----:B------:R-:W-:Y:S01]  /*34a0*/  IMAD R14, R14, c[0x0][0x188], RZ ;  /* 0x000062000e0e7a24 */ /* 0x000fe200078e02ff */
[----:B------:R-:W0:Y:S04]  /*34b0*/  S2R R15, SR_TID.X ;  /* 0x00000000000f7919 */ /* 0x000e280000002100 */
[----:B------:R1:W2:Y:S02]  /*34c0*/  @!P1 LDG.E.U16 R7, [R4.64] ;  /* 0x0000000604079981 */ /* 0x0002a4000c1e1500 */
[----:B-1----:R-:W-:-:S02]  /*34d0*/  IMAD.WIDE R4, R14, 0x2, R2 ;  /* 0x000000020e047825 */ /* 0x002fc400078e0202 */
[----:B------:R-:W1:Y:S04]  /*34e0*/  S2R R14, SR_TID.X ;  /* 0x00000000000e7919 */ /* 0x000e680000002100 */
[----:B------:R-:W1:Y:S01]  /*34f0*/  S2R R28, SR_TID.X ;  /* 0x00000000001c7919 */ /* 0x000e620000002100 */
[----:B0-----:R-:W-:Y:S02]  /*3500*/  SHF.R.U32.HI R15, RZ, 0x7, R15 ;  /* 0x00000007ff0f7819 */ /* 0x001fe4000001160f */
[----:B------:R-:W-:Y:S02]  /*3510*/  PRMT R6, RZ, 0x7610, R6 ;  /* 0x00007610ff067816 */ /* 0x000fe40000000006 */
[----:B------:R-:W-:-:S04]  /*3520*/  SGXT.U32 R15, R15, 0x2 ;  /* 0x000000020f0f781a */ /* 0x000fc80000000000 */
[----:B------:R-:W-:Y:S01]  /*3530*/  LOP3.LUT R16, R15, 0xc, RZ, 0xfc, !PT ;  /* 0x0000000c0f107812 */ /* 0x000fe200078efcff */
[----:B------:R0:W2:Y:S01]  /*3540*/  @!P0 LDG.E.U16 R6, [R4.64] ;  /* 0x0000000604068981 */ /* 0x0000a2000c1e1500 */
[----:B-1----:R-:W-:-:S04]  /*3550*/  SHF.R.U32.HI R14, RZ, 0x7, R14 ;  /* 0x00000007ff0e7819 */ /* 0x002fc8000001160e */
[----:B------:R-:W-:Y:S02]  /*3560*/  SGXT.U32 R14, R14, 0x2 ;  /* 0x000000020e0e781a */ /* 0x000fe40000000000 */
[----:B------:R-:W-:Y:S02]  /*3570*/  ISETP.GE.AND P0, PT, R16, UR4, PT ;  /* 0x0000000410007c0c */ /* 0x000fe4000bf06270 */
[C---:B------:R-:W-:Y:S02]  /*3580*/  LOP3.LUT R16, R14.reuse, 0x14, RZ, 0xfc, !PT ;  /* 0x000000140e107812 */ /* 0x040fe400078efcff */
[----:B------:R-:W-:Y:S02]  /*3590*/  LOP3.LUT R14, R14, 0xc, RZ, 0xfc, !PT ;  /* 0x0000000c0e0e7812 */ /* 0x000fe400078efcff */
[----:B------:R-:W-:Y:S02]  /*35a0*/  SHF.R.U32.HI R30, RZ, 0x7, R28 ;  /* 0x00000007ff1e7819 */ /* 0x000fe4000001161c */
[----:B------:R-:W-:Y:S01]  /*35b0*/  LOP3.LUT R15, R15, 0x14, RZ, 0xfc, !PT ;  /* 0x000000140f0f7812 */ /* 0x000fe200078efcff */
[----:B------:R-:W-:Y:S01]  /*35c0*/  IMAD R14, R14, c[0x0][0x188], RZ ;  /* 0x000062000e0e7a24 */ /* 0x000fe200078e02ff */
[----:B------:R-:W-:-:S02]  /*35d0*/  SHF.R.U32.HI R18, RZ, 0x7, R18 ;  /* 0x00000007ff127819 */ /* 0x000fc40000011612 */
[----:B------:R-:W-:Y:S02]  /*35e0*/  SGXT.U32 R30, R30, 0x2 ;  /* 0x000000021e1e781a */ /* 0x000fe40000000000 */
[----:B------:R-:W-:Y:S01]  /*35f0*/  ISETP.GE.AND P1, PT, R15, UR4, PT ;  /* 0x000000040f007c0c */ /* 0x000fe2000bf26270 */
[----:B------:R-:W-:Y:S01]  /*3600*/  IMAD.WIDE R14, R14, 0x2, R2 ;  /* 0x000000020e0e7825 */ /* 0x000fe200078e0202 */
[----:B0-----:R-:W-:Y:S02]  /*3610*/  PRMT R5, RZ, 0x7610, R5 ;  /* 0x00007610ff057816 */ /* 0x001fe40000000005 */
[----:B------:R-:W-:Y:S02]  /*3620*/  SHF.R.U32.HI R28, RZ, 0x7, R28 ;  /* 0x00000007ff1c7819 */ /* 0x000fe4000001161c */
[----:B------:R-:W-:Y:S01]  /*3630*/  SGXT.U32 R18, R18, 0x2 ;  /* 0x000000021212781a */ /* 0x000fe20000000000 */
[----:B------:R-:W-:Y:S01]  /*3640*/  IMAD R16, R16, c[0x0][0x188], RZ ;  /* 0x0000620010107a24 */ /* 0x000fe200078e02ff */
[----:B------:R-:W-:Y:S01]  /*3650*/  LOP3.LUT R29, R30, 0x1c, RZ, 0xfc, !PT ;  /* 0x0000001c1e1d7812 */ /* 0x000fe200078efcff */
[----:B------:R0:W2:Y:S01]  /*3660*/  @!P0 LDG.E.U16 R5, [R14.64] ;  /* 0x000000060e058981 */ /* 0x0000a2000c1e1500 */
[----:B------:R-:W-:-:S02]  /*3670*/  SGXT.U32 R28, R28, 0x2 ;  /* 0x000000021c1c781a */ /* 0x000fc40000000000 */
[----:B------:R-:W-:Y:S01]  /*3680*/  LOP3.LUT R18, R18, 0x1c, RZ, 0xfc, !PT ;  /* 0x0000001c12127812 */ /* 0x000fe200078efcff */
[----:B------:R-:W-:Y:S01]  /*3690*/  IMAD.WIDE R16, R16, 0x2, R2 ;  /* 0x0000000210107825 */ /* 0x000fe200078e0202 */
[----:B------:R-:W-:Y:S02]  /*36a0*/  PRMT R4, RZ, 0x7610, R4 ;  /* 0x00007610ff047816 */ /* 0x000fe40000000004 */
[----:B------:R-:W-:Y:S01]  /*36b0*/  ISETP.GE.AND P0, PT, R29, UR4, PT ;  /* 0x000000041d007c0c */ /* 0x000fe2000bf06270 */
[----:B------:R-:W-:Y:S01]  /*36c0*/  IMAD R18, R18, c[0x0][0x188], RZ ;  /* 0x0000620012127a24 */ /* 0x000fe200078e02ff */
[----:B------:R-:W-:Y:S02]  /*36d0*/  LOP3.LUT R31, R30, 0x24, RZ, 0xfc, !PT ;  /* 0x000000241e1f7812 */ /* 0x000fe400078efcff */
[----:B------:R-:W-:Y:S01]  /*36e0*/  LOP3.LUT R29, R28, 0x34, RZ, 0xfc, !PT ;  /* 0x000000341c1d7812 */ /* 0x000fe200078efcff */
[----:B------:R1:W2:Y:S01]  /*36f0*/  @!P1 LDG.E.U16 R4, [R16.64] ;  /* 0x0000000610049981 */ /* 0x0002a2000c1e1500 */
[----:B------:R-:W-:-:S02]  /*3700*/  LOP3.LUT R30, R30, 0x2c, RZ, 0xfc, !PT ;  /* 0x0000002c1e1e7812 */ /* 0x000fc400078efcff */
[----:B------:R-:W-:Y:S01]  /*3710*/  LOP3.LUT R28, R28, 0x3c, RZ, 0xfc, !PT ;  /* 0x0000003c1c1c7812 */ /* 0x000fe200078efcff */
[----:B0-----:R-:W-:Y:S01]  /*3720*/  IMAD.WIDE R14, R18, 0x2, R2 ;  /* 0x00000002120e7825 */ /* 0x001fe200078e0202 */
[----:B------:R-:W-:Y:S02]  /*3730*/  ISETP.GE.AND P2, PT, R30, UR4, PT ;  /* 0x000000041e007c0c */ /* 0x000fe4000bf46270 */
[----:B------:R-:W-:Y:S02]  /*3740*/  ISETP.GE.AND P4, PT, R28, UR4, PT ;  /* 0x000000041c007c0c */ /* 0x000fe4000bf86270 */
[C---:B------:R-:W-:Y:S02]  /*3750*/  LOP3.LUT R30, R19.reuse, 0x3c, RZ, 0xfc, !PT ;  /* 0x0000003c131e7812 */ /* 0x040fe400078efcff */
[C---:B------:R-:W-:Y:S02]  /*3760*/  LOP3.LUT R28, R19.reuse, 0x34, RZ, 0xfc, !PT ;  /* 0x00000034131c7812 */ /* 0x040fe400078efcff */
[----:B------:R-:W-:-:S02]  /*3770*/  LOP3.LUT R18, R19, 0x2c, RZ, 0xfc, !PT ;  /* 0x0000002c13127812 */ /* 0x000fc400078efcff */
[----:B-1----:R-:W-:Y:S01]  /*3780*/  LOP3.LUT R16, R19, 0x24, RZ, 0xfc, !PT ;  /* 0x0000002413107812 */ /* 0x002fe200078efcff */
[----:B------:R-:W-:Y:S02]  /*3790*/  IMAD R28, R28, c[0x0][0x188], RZ ;  /* 0x000062001c1c7a24 */ /* 0x000fe400078e02ff */
[----:B------:R-:W-:Y:S02]  /*37a0*/  IMAD R18, R18, c[0x0][0x188], RZ ;  /* 0x0000620012127a24 */ /* 0x000fe400078e02ff */
[----:B------:R-:W-:Y:S02]  /*37b0*/  IMAD R16, R16, c[0x0][0x188], RZ ;  /* 0x0000620010107a24 */ /* 0x000fe400078e02ff */
[----:B------:R-:W-:Y:S01]  /*37c0*/  IMAD R30, R30, c[0x0][0x188], RZ ;  /* 0x000062001e1e7a24 */ /* 0x000fe200078e02ff */
[----:B------:R-:W-:Y:S01]  /*37d0*/  ISETP.GE.AND P1, PT, R31, UR4, PT ;  /* 0x000000041f007c0c */ /* 0x000fe2000bf26270 */
[--C-:B------:R-:W-:Y:S01]  /*37e0*/  IMAD.WIDE R16, R16, 0x2, R2.reuse ;  /* 0x0000000210107825 */ /* 0x100fe200078e0202 */
[----:B------:R-:W-:Y:S01]  /*37f0*/  ISETP.GE.AND P3, PT, R29, UR4, PT ;  /* 0x000000041d007c0c */ /* 0x000fe2000bf66270 */
[----:B------:R0:W-:Y:S02]  /*3800*/  STL.64 [R1+0x118], R2 ;  /* 0x0001180201007387 */ /* 0x0001e40000100a00 */
[----:B------:R-:W-:-:S04]  /*3810*/  IMAD.WIDE R18, R18, 0x2, R2 ;  /* 0x0000000212127825 */ /* 0x000fc800078e0202 */
[----:B------:R-:W-:-:S04]  /*3820*/  IMAD.WIDE R28, R28, 0x2, R2 ;  /* 0x000000021c1c7825 */ /* 0x000fc800078e0202 */
[----:B------:R-:W-:Y:S02]  /*3830*/  IMAD.WIDE R30, R30, 0x2, R2 ;  /* 0x000000021e1e7825 */ /* 0x000fe400078e0202 */
[----:B0-----:R-:W0:Y:S01]  /*3840*/  S2R R3, SR_TID.X ;  /* 0x0000000000037919 */ /* 0x001e220000002100 */
[----:B------:R-:W-:Y:S02]  /*3850*/  PRMT R24, RZ, 0x7610, R24 ;  /* 0x00007610ff187816 */ /* 0x000fe40000000018 */
[----:B------:R-:W-:Y:S02]  /*3860*/  PRMT R23, RZ, 0x7610, R23 ;  /* 0x00007610ff177816 */ /* 0x000fe40000000017 */
[----:B------:R-:W-:Y:S02]  /*3870*/  PRMT R22, RZ, 0x7610, R22 ;  /* 0x00007610ff167816 */ /* 0x000fe40000000016 */
[----:B------:R-:W-:Y:S01]  /*3880*/  PRMT R21, RZ, 0x7610, R21 ;  /* 0x00007610ff157816 */ /* 0x000fe20000000015 */
[----:B------:R1:W2:Y:S01]  /*3890*/  @!P0 LDG.E.U16 R24, [R14.64] ;  /* 0x000000060e188981 */ /* 0x0002a2000c1e1500 */
[----:B------:R-:W-:-:S03]  /*38a0*/  PRMT R20, RZ, 0x7610, R20 ;  /* 0x00007610ff147816 */ /* 0x000fc60000000014 */
[----:B------:R0:W2:Y:S04]  /*38b0*/  @!P1 LDG.E.U16 R23, [R16.64] ;  /* 0x0000000610179981 */ /* 0x0000a8000c1e1500 */
[----:B------:R0:W2:Y:S04]  /*38c0*/  @!P2 LDG.E.U16 R22, [R18.64] ;  /* 0x000000061216a981 */ /* 0x0000a8000c1e1500 */
[----:B------:R0:W2:Y:S04]  /*38d0*/  @!P3 LDG.E.U16 R21, [R28.64] ;  /* 0x000000061c15b981 */ /* 0x0000a8000c1e1500 */
[----:B------:R0:W2:Y:S04]  /*38e0*/  @!P4 LDG.E.U16 R20, [R30.64] ;  /* 0x000000061e14c981 */ /* 0x0000a8000c1e1500 */
[----:B------:R-:W-:Y:S01]  /*38f0*/  BAR.SYNC.DEFER_BLOCKING 0x0 ;  /* 0x0000000000007b1d */ /* 0x000fe20000010000 */
[----:B0-----:R-:W-:Y:S01]  /*3900*/  LOP3.LUT R31, R3, 0x3f, RZ, 0xc0, !PT ;  /* 0x0000003f031f7812 */ /* 0x001fe200078ec0ff */
[----:B-1----:R-:W-:-:S03]  /*3910*/  IMAD.MOV.U32 R14, RZ, RZ, R97 ;  /* 0x000000ffff0e7224 */ /* 0x002fc600078e0061 */
[C---:B------:R-:W-:Y:S01]  /*3920*/  ISETP.GE.AND P0, PT, R31.reuse, UR4, PT ;  /* 0x000000041f007c0c */ /* 0x040fe2000bf06270 */
[----:B------:R-:W-:Y:S02]  /*3930*/  IMAD.MOV.U32 R15, RZ, RZ, R96 ;  /* 0x000000ffff0f7224 */ /* 0x000fe400078e0060 */
[----:B------:R-:W-:Y:S02]  /*3940*/  IMAD.MOV.U32 R28, RZ, RZ, R99 ;  /* 0x000000ffff1c7224 */ /* 0x000fe400078e0063 */
[----:B------:R-:W-:Y:S02]  /*3950*/  IMAD.MOV.U32 R29, RZ, RZ, R35 ;  /* 0x000000ffff1d7224 */ /* 0x000fe400078e0023 */
[----:B------:R-:W-:Y:S02]  /*3960*/  IMAD.MOV.U32 R2, RZ, RZ, R98 ;  /* 0x000000ffff027224 */ /* 0x000fe400078e0062 */
[----:B------:R-:W-:Y:S02]  /*3970*/  IMAD.MOV.U32 R3, RZ, RZ, R34 ;  /* 0x000000ffff037224 */ /* 0x000fe400078e0022 */
[----:B------:R-:W-:Y:S01]  /*3980*/  IMAD R99, R31, c[0x0][0x18c], RZ ;  /* 0x000063001f637a24 */ /* 0x000fe200078e02ff */
[----:B------:R-:W0:Y:S01]  /*3990*/  S2R R98, SR_TID.X ;  /* 0x0000000000627919 */ /* 0x000e220000002100 */
[----:B------:R-:W-:Y:S01]  /*39a0*/  IMAD.MOV.U32 R34, RZ, RZ, R14 ;  /* 0x000000ffff227224 */ /* 0x000fe200078e000e */
[----:B------:R-:W-:Y:S01]  /*39b0*/  PRMT R17, RZ, 0x7610, R17 ;  /* 0x00007610ff117816 */ /* 0x000fe20000000011 */
[----:B------:R-:W-:Y:S01]  /*39c0*/  IMAD.MOV.U32 R35, RZ, RZ, R15 ;  /* 0x000000ffff237224 */ /* 0x000fe200078e000f */
[----:B------:R1:W-:Y:S01]  /*39d0*/  STL.64 [R1+0xb0], R14 ;  /* 0x0000b00e01007387 */ /* 0x0003e20000100a00 */
[----:B------:R-:W-:Y:S01]  /*39e0*/  PRMT R18, RZ, 0x7610, R18 ;  /* 0x00007610ff127816 */ /* 0x000fe20000000012 */
[----:B------:R-:W-:-:S02]  /*39f0*/  IMAD.WIDE R30, R99, 0x2, R2 ;  /* 0x00000002631e7825 */ /* 0x000fc400078e0202 */
[----:B------:R3:W-:Y:S01]  /*3a00*/  STL.64 [R1+0xb8], R28 ;  /* 0x0000b81c01007387 */ /* 0x0007e20000100a00 */
[----:B------:R-:W-:-:S03]  /*3a10*/  PRMT R19, RZ, 0x7610, R19 ;  /* 0x00007610ff137816 */ /* 0x000fc60000000013 */
[----:B------:R0:W2:Y:S01]  /*3a20*/  @!P0 LDG.E.U16 R17, [R30.64] ;  /* 0x000000061e118981 */ /* 0x0000a2000c1e1500 */
[----:B-1----:R-:W-:Y:S02]  /*3a30*/  IMAD.MOV.U32 R14, RZ, RZ, R104 ;  /* 0x000000ffff0e7224 */ /* 0x002fe400078e0068 */
[----:B------:R-:W-:Y:S02]  /*3a40*/  IMAD.MOV.U32 R15, RZ, RZ, R95 ;  /* 0x000000ffff0f7224 */ /* 0x000fe400078e005f */
[----:B---3--:R-:W-:-:S03]  /*3a50*/  IMAD.WIDE R28, R99, 0x2, R28 ;  /* 0x00000002631c7825 */ /* 0x008fc600078e021c */
[----:B------:R1:W-:Y:S01]  /*3a60*/  STL.64 [R1+0xa8], R14 ;  /* 0x0000a80e01007387 */ /* 0x0003e20000100a00 */
[----:B0-----:R-:W-:Y:S02]  /*3a70*/  IMAD.MOV.U32 R30, RZ, RZ, R13 ;  /* 0x000000ffff1e7224 */ /* 0x001fe400078e000d */
[----:B------:R-:W-:Y:S01]  /*3a80*/  IMAD.MOV.U32 R31, RZ, RZ, R43 ;  /* 0x000000ffff1f7224 */ /* 0x000fe200078e002b */
[----:B------:R0:W3:Y:S01]  /*3a90*/  @!P0 LDG.E.U16 R18, [R28.64] ;  /* 0x000000061c128981 */ /* 0x0000e2000c1e1500 */
[----:B------:R-:W-:Y:S01]  /*3aa0*/  PRMT R16, RZ, 0x7610, R16 ;  /* 0x00007610ff107816 */ /* 0x000fe20000000010 */
[C---:B------:R-:W-:Y:S02]  /*3ab0*/  IMAD.WIDE R34, R99.reuse, 0x2, R34 ;  /* 0x0000000263227825 */ /* 0x040fe400078e0222 */
[----:B------:R4:W-:Y:S02]  /*3ac0*/  STL.64 [R1+0x120], R2 ;  /* 0x0001200201007387 */ /* 0x0009e40000100a00 */
[----:B-1----:R-:W-:-:S04]  /*3ad0*/  IMAD.WIDE R14, R99, 0x2, R14 ;  /* 0x00000002630e7825 */ /* 0x002fc800078e020e */
[----:B0-----:R-:W-:Y:S01]  /*3ae0*/  IMAD.MOV.U32 R28, RZ, RZ, R94 ;  /* 0x000000ffff1c7224 */ /* 0x001fe200078e005e */
[----:B------:R0:W2:Y:S01]  /*3af0*/  @!P0 LDG.E.U16 R19, [R14.64] ;  /* 0x000000060e138981 */ /* 0x0000a2000c1e1500 */
[----:B------:R-:W-:Y:S02]  /*3b00*/  IMAD.MOV.U32 R29, RZ, RZ, R93 ;  /* 0x000000ffff1d7224 */ /* 0x000fe400078e005d */
[----:B----4-:R-:W-:Y:S01]  /*3b10*/  IMAD.MOV.U32 R2, RZ, RZ, R41 ;  /* 0x000000ffff027224 */ /* 0x010fe200078e0029 */
[----:B------:R-:W-:Y:S01]  /*3b20*/  STL.64 [R1+0xa0], R30 ;  /* 0x0000a01e01007387 */ /* 0x000fe20000100a00 */
[----:B------:R-:W-:-:S03]  /*3b30*/  IMAD.MOV.U32 R3, RZ, RZ, R42 ;  /* 0x000000ffff037224 */ /* 0x000fc600078e002a */
[----:B------:R1:W-:Y:S01]  /*3b40*/  STL.64 [R1+0x98], R28 ;  /* 0x0000981c01007387 */ /* 0x0003e20000100a00 */
[----:B0-----:R-:W-:-:S03]  /*3b50*/  PRMT R15, RZ, 0x7610, R15 ;  /* 0x00007610ff0f7816 */ /* 0x001fc6000000000f */
[----:B------:R0:W4:Y:S01]  /*3b60*/  @!P0 LDG.E.U16 R16, [R34.64] ;  /* 0x0000000622108981 */ /* 0x000122000c1e1500 */
[----:B------:R-:W-:-:S03]  /*3b70*/  PRMT R14, RZ, 0x7610, R14 ;  /* 0x00007610ff0e7816 */ /* 0x000fc6000000000e */
[----:B------:R5:W-:Y:S01]  /*3b80*/  STL.64 [R1+0x128], R2 ;  /* 0x0001280201007387 */ /* 0x000be20000100a00 */
[----:B-1----:R-:W-:-:S04]  /*3b90*/  IMAD.WIDE R28, R99, 0x2, R28 ;  /* 0x00000002631c7825 */ /* 0x002fc800078e021c */
[C---:B0-----:R-:W-:Y:S01]  /*3ba0*/  IMAD.WIDE R34, R99.reuse, 0x2, R2 ;  /* 0x0000000263227825 */ /* 0x041fe200078e0202 */
[----:B------:R0:W2:Y:S03]  /*3bb0*/  @!P0 LDG.E.U16 R15, [R28.64] ;  /* 0x000000061c0f8981 */ /* 0x0000a6000c1e1500 */
[----:B-----5:R-:W-:Y:S02]  /*3bc0*/  IMAD.MOV.U32 R2, RZ, RZ, R11 ;  /* 0x000000ffff027224 */ /* 0x020fe400078e000b */
[----:B------:R-:W-:Y:S02]  /*3bd0*/  IMAD.MOV.U32 R3, RZ, RZ, R12 ;  /* 0x000000ffff037224 */ /* 0x000fe400078e000c */
[----:B------:R-:W-:Y:S01]  /*3be0*/  IMAD.WIDE R30, R99, 0x2, R30 ;  /* 0x00000002631e7825 */ /* 0x000fe200078e021e */
[----:B------:R-:W-:-:S03]  /*3bf0*/  LOP3.LUT R98, R98, 0x3f, RZ, 0xc0, !PT ;  /* 0x0000003f62627812 */ /* 0x000fc600078ec0ff */
[----:B0-----:R-:W-:Y:S02]  /*3c00*/  IMAD.MOV.U32 R28, RZ, RZ, R40 ;  /* 0x000000ffff1c7224 */ /* 0x001fe400078e0028 */
[----:B------:R-:W-:Y:S01]  /*3c10*/  IMAD.MOV.U32 R29, RZ, RZ, R33 ;  /* 0x000000ffff1d7224 */ /* 0x000fe200078e0021 */
[----:B------:R0:W-:Y:S01]  /*3c20*/  STL.64 [R1+0x88], R2 ;  /* 0x0000880201007387 */ /* 0x0001e20000100a00 */
[----:B------:R-:W-:-:S03]  /*3c30*/  PRMT R12, RZ, 0x7610, R12 ;  /* 0x00007610ff0c7816 */ /* 0x000fc6000000000c */
[----:B------:R1:W5:Y:S04]  /*3c40*/  @!P0 LDG.E.U16 R14, [R30.64] ;  /* 0x000000061e0e8981 */ /* 0x000368000c1e1500 */
[----:B------:R0:W-:Y:S01]  /*3c50*/  STL.64 [R1+0x80], R28 ;  /* 0x0000801c01007387 */ /* 0x0001e20000100a00 */
[----:B-1----:R-:W-:-:S04]  /*3c60*/  IMAD.WIDE R30, R99, 0x2, R2 ;  /* 0x00000002631e7825 */ /* 0x002fc800078e0202 */
[----:B0-----:R-:W-:Y:S02]  /*3c70*/  IMAD.MOV.U32 R2, RZ, RZ, R105 ;  /* 0x000000ffff027224 */ /* 0x001fe400078e0069 */
[----:B------:R-:W-:-:S04]  /*3c80*/  IMAD.WIDE R28, R99, 0x2, R28 ;  /* 0x00000002631c7825 */ /* 0x000fc800078e021c */
[----:B------:R-:W-:Y:S01]  /*3c90*/  IMAD.MOV.U32 R3, RZ, RZ, R92 ;  /* 0x000000ffff037224 */ /* 0x000fe200078e005c */
[----:B------:R0:W2:Y:S01]  /*3ca0*/  @!P0 LDG.E.U16 R12, [R28.64] ;  /* 0x000000061c0c8981 */ /* 0x0000a2000c1e1500 */
[----:B------:R-:W-:Y:S02]  /*3cb0*/  IMAD R105, R98, c[0x0][0x18c], RZ ;  /* 0x0000630062697a24 */ /* 0x000fe400078e02ff */
[----:B------:R-:W-:Y:S01]  /*3cc0*/  IMAD.MOV.U32 R98, RZ, RZ, R107 ;  /* 0x000000ffff627224 */ /* 0x000fe200078e006b */
[----:B------:R1:W-:Y:S01]  /*3cd0*/  STL.64 [R1+0x130], R2 ;  /* 0x0001300201007387 */ /* 0x0003e20000100a00 */
[----:B------:R-:W-:Y:S02]  /*3ce0*/  IMAD.MOV.U32 R99, RZ, RZ, R106 ;  /* 0x000000ffff637224 */ /* 0x000fe400078e006a */
[----:B0-----:R-:W-:-:S03]  /*3cf0*/  IMAD.WIDE R28, R105, 0x2, R2 ;  /* 0x00000002691c7825 */ /* 0x001fc600078e0202 */
[----:B------:R0:W-:Y:S01]  /*3d00*/  STL.64 [R1+0x78], R98 ;  /* 0x0000786201007387 */ /* 0x0001e20000100a00 */
[----:B-1----:R-:W-:Y:S02]  /*3d10*/  IMAD.MOV.U32 R2, RZ, RZ, R117 ;  /* 0x000000ffff027224 */ /* 0x002fe400078e0075 */
[----:B------:R-:W-:-:S05]  /*3d20*/  IMAD.MOV.U32 R3, RZ, RZ, R116 ;  /* 0x000000ffff037224 */ /* 0x000fca00078e0074 */
[----:B------:R1:W-:Y:S04]  /*3d30*/  STL.64 [R1+0x70], R2 ;  /* 0x0000700201007387 */ /* 0x0003e80000100a00 */
[----:B------:R-:W2:Y:S04]  /*3d40*/  LDL.LU R106, [R1] ;  /* 0x00000000016a7983 */ /* 0x000ea80000300800 */
[----:B------:R-:W3:Y:S01]  /*3d50*/  LDL.LU R104, [R1+0x4] ;  /* 0x0000040001687983 */ /* 0x000ee20000300800 */
[----:B------:R-:W-:Y:S02]  /*3d60*/  PRMT R11, RZ, 0x7610, R11 ;  /* 0x00007610ff0b7816 */ /* 0x000fe4000000000b */
[----:B------:R-:W-:Y:S01]  /*3d70*/  PRMT R13, RZ, 0x7610, R13 ;  /* 0x00007610ff0d7816 */ /* 0x000fe2000000000d */
[----:B------:R-:W4:Y:S04]  /*3d80*/  LDL.LU R116, [R1+0x8] ;  /* 0x0000080001747983 */ /* 0x000f280000300800 */
[----:B------:R0:W4:Y:S01]  /*3d90*/  @!P0 LDG.E.U16 R11, [R30.64] ;  /* 0x000000061e0b8981 */ /* 0x000122000c1e1500 */
[----:B------:R-:W-:-:S03]  /*3da0*/  PRMT R33, RZ, 0x7610, R33 ;  /* 0x00007610ff217816 */ /* 0x000fc60000000021 */
[----:B------:R1:W4:Y:S04]  /*3db0*/  @!P0 LDG.E.U16 R13, [R34.64] ;  /* 0x00000006220d8981 */ /* 0x000328000c1e1500 */
[----:B------:R-:W4:Y:S01]  /*3dc0*/  LDL.LU R107, [R1+0xc] ;  /* 0x00000c00016b7983 */ /* 0x000f220000300800 */
[----:B0-----:R-:W-:Y:S02]  /*3dd0*/  PRMT R30, RZ, 0x7610, R30 ;  /* 0x00007610ff1e7816 */ /* 0x001fe4000000001e */
[----:B------:R-:W-:-:S04]  /*3de0*/  PRMT R31, RZ, 0x7610, R31 ;  /* 0x00007610ff1f7816 */ /* 0x000fc8000000001f */
[----:B------:R0:W4:Y:S02]  /*3df0*/  @!P0 LDG.E.U16 R30, [R28.64] ;  /* 0x000000061c1e8981 */ /* 0x000124000c1e1500 */
[----:B0-----:R-:W-:-:S05]  /*3e00*/  IMAD.WIDE R28, R105, 0x2, R98 ;  /* 0x00000002691c7825 */ /* 0x001fca00078e0262 */
[----:B------:R0:W5:Y:S01]  /*3e10*/  @!P0 LDG.E.U16 R31, [R28.64] ;  /* 0x000000061c1f8981 */ /* 0x000162000c1e1500 */
[----:B-1----:R-:W-:Y:S01]  /*3e20*/  PRMT R34, RZ, 0x7610, R34 ;  /* 0x00007610ff227816 */ /* 0x002fe20000000022 */
[----:B------:R-:W-:Y:S02]  /*3e30*/  IMAD.MOV.U32 R98, RZ, RZ, R123 ;  /* 0x000000ffff627224 */ /* 0x000fe400078e007b */
[----:B0-----:R-:W-:-:S04]  /*3e40*/  IMAD.WIDE R28, R105, 0x2, R2 ;  /* 0x00000002691c7825 */ /* 0x001fc800078e0202 */
[----:B------:R-:W-:Y:S01]  /*3e50*/  IMAD.MOV.U32 R2, RZ, RZ, R119 ;  /* 0x000000ffff027224 */ /* 0x000fe200078e0077 */
[----:B------:R0:W5:Y:S01]  /*3e60*/  @!P0 LDG.E.U16 R33, [R28.64] ;  /* 0x000000061c218981 */ /* 0x000162000c1e1500 */
[----:B------:R-:W-:Y:S02]  /*3e70*/  IMAD.MOV.U32 R3, RZ, RZ, R118 ;  /* 0x000000ffff037224 */ /* 0x000fe400078e0076 */
[----:B------:R-:W-:Y:S02]  /*3e80*/  IMAD.MOV.U32 R99, RZ, RZ, R122 ;  /* 0x000000ffff637224 */ /* 0x000fe400078e007a */
[----:B0-----:R-:W-:Y:S01]  /*3e90*/  IMAD.WIDE R28, R105, 0x2, R2 ;  /* 0x00000002691c7825 */ /* 0x001fe200078e0202 */
[----:B------:R0:W-:Y:S04]  /*3ea0*/  STL.64 [R1+0x138], R2 ;  /* 0x0001380201007387 */ /* 0x0001e80000100a00 */
[----:B------:R1:W5:Y:S04]  /*3eb0*/  @!P0 LDG.E.U16 R34, [R28.64] ;  /* 0x000000061c228981 */ /* 0x000368000c1e1500 */
[----:B------:R1:W-:Y:S01]  /*3ec0*/  STL.64 [R1+0x68], R98 ;  /* 0x0000686201007387 */ /* 0x0003e20000100a00 */
[----:B0-----:R-:W-:-:S02]  /*3ed0*/  IMAD.MOV.U32 R2, RZ, RZ, R125 ;  /* 0x000000ffff027224 */ /* 0x001fc400078e007d */
[----:B-1----:R-:W-:-:S04]  /*3ee0*/  IMAD.WIDE R28, R105, 0x2, R98 ;  /* 0x00000002691c7825 */ /* 0x002fc800078e0262 */
[----:B------:R-:W-:Y:S01]  /*3ef0*/  IMAD.MOV.U32 R3, RZ, RZ, R124 ;  /* 0x000000ffff037224 */ /* 0x000fe200078e007c */
[----:B------:R-:W5:Y:S04]  /*3f00*/  LDL.LU R99, [R1+0x10] ;  /* 0x0000100001637983 */ /* 0x000f680000300800 */
[----:B------:R-:W5:Y:S04]  /*3f10*/  LDL.LU R98, [R1+0x14] ;  /* 0x0000140001627983 */ /* 0x000f680000300800 */
[----:B------:R4:W-:Y:S01]  /*3f20*/  STL.64 [R1+0x140], R2 ;  /* 0x0001400201007387 */ /* 0x0009e20000100a00 */
[----:B--2---:R-:W-:-:S03]  /*3f30*/  IMAD.MOV.U32 R119, RZ, RZ, R106 ;  /* 0x000000ffff777224 */ /* 0x004fc600078e006a */
[----:B------:R-:W2:Y:S01]  /*3f40*/  LDL.LU R106, [R1+0x18] ;  /* 0x00001800016a7983 */ /* 0x000ea20000300800 */
[----:B---3--:R-:W-:-:S03]  /*3f50*/  IMAD.MOV.U32 R118, RZ, RZ, R104 ;  /* 0x000000ffff767224 */ /* 0x008fc600078e0068 */
[----:B------:R-:W3:Y:S01]  /*3f60*/  LDL.LU R104, [R1+0x1c] ;  /* 0x00001c0001687983 */ /* 0x000ee20000300800 */
[----:B------:R-:W-:Y:S02]  /*3f70*/  PRMT R35, RZ, 0x7610, R35 ;  /* 0x00007610ff237816 */ /* 0x000fe40000000023 */
[----:B------:R-:W-:-:S04]  /*3f80*/  PRMT R40, RZ, 0x7610, R40 ;  /* 0x00007610ff287816 */ /* 0x000fc80000000028 */
[----:B------:R0:W3:Y:S01]  /*3f90*/  @!P0 LDG.E.U16 R35, [R28.64] ;  /* 0x000000061c238981 */ /* 0x0000e2000c1e1500 */
[----:B------:R-:W-:Y:S01]  /*3fa0*/  PRMT R41, RZ, 0x7610, R41 ;  /* 0x00007610ff297816 */ /* 0x000fe20000000029 */
[----:B0-----:R-:W-:Y:S02]  /*3fb0*/  IMAD.WIDE R28, R105, 0x2, R2 ;  /* 0x00000002691c7825 */ /* 0x001fe400078e0202 */
[----:B------:R-:W-:Y:S04]  /*3fc0*/  STL.64 [R1+0x60], R118 ;  /* 0x0000607601007387 */ /* 0x000fe80000100a00 */
[----:B------:R0:W3:Y:S01]  /*3fd0*/  @!P0 LDG.E.U16 R40, [R28.64] ;  /* 0x000000061c288981 */ /* 0x0000e2000c1e1500 */
[----:B----4-:R-:W-:Y:S02]  /*3fe0*/  IMAD.MOV.U32 R2, RZ, RZ, R107 ;  /* 0x000000ffff027224 */ /* 0x010fe400078e006b */
[----:B------:R-:W-:-:S02]  /*3ff0*/  IMAD.MOV.U32 R3, RZ, RZ, R116 ;  /* 0x000000ffff037224 */ /* 0x000fc400078e0074 */
[----:B------:R-:W4:Y:S04]  /*4000*/  LDL.LU R116, [R1+0x20] ;  /* 0x0000200001747983 */ /* 0x000f280000300800 */
[----:B------:R-:W4:Y:S01]  /*4010*/  LDL.LU R107, [R1+0x24] ;  /* 0x00002400016b7983 */ /* 0x000f220000300800 */
[----:B0-----:R-:W-:-:S03]  /*4020*/  IMAD.WIDE R28, R105, 0x2, R118 ;  /* 0x00000002691c7825 */ /* 0x001fc600078e0276 */
[----:B------:R5:W-:Y:S04]  /*4030*/  STL.64 [R1+0x58], R2 ;  /* 0x0000580201007387 */ /* 0x000be80000100a00 */
[----:B------:R0:W4:Y:S02]  /*4040*/  @!P0 LDG.E.U16 R41, [R28.64] ;  /* 0x000000061c298981 */ /* 0x000124000c1e1500 */
[----:B0-----:R-:W-:-:S04]  /*4050*/  IMAD.WIDE R28, R105, 0x2, R2 ;  /* 0x00000002691c7825 */ /* 0x001fc800078e0202 */
[----:B-----5:R-:W-:Y:S02]  /*4060*/  IMAD.MOV.U32 R3, RZ, RZ, R99 ;  /* 0x000000ffff037224 */ /* 0x020fe400078e0063 */
[----:B------:R-:W5:Y:S01]  /*4070*/  LDL.LU R99, [R1+0x28] ;  /* 0x0000280001637983 */ /* 0x000f620000300800 */
[----:B------:R-:W-:-:S03]  /*4080*/  IMAD.MOV.U32 R2, RZ, RZ, R98 ;  /* 0x000000ffff027224 */ /* 0x000fc600078e0062 */
        /* <DEDUP_REMOVED lines=13> */
[----:B----4-:R-:W-:-:S03]  /*4160*/  IMAD.MOV.U32 R3, RZ, RZ, R116 ;  /* 0x000000ffff037224 */ /* 0x010fc600078e0074 */
[----:B------:R-:W4:Y:S01]  /*4170*/  LDL.LU R116, [R1+0x38] ;  /* 0x0000380001747983 */ /* 0x000f220000300800 */
[----:B------:R-:W-:-:S03]  /*4180*/  IMAD.MOV.U32 R2, RZ, RZ, R107 ;  /* 0x000000ffff027224 */ /* 0x000fc600078e006b */
        /* <DEDUP_REMOVED lines=10> */
[----:B--2---:R-:W-:Y:S02]  /*4230*/  IMAD.MOV.U32 R119, RZ, RZ, R106 ;  /* 0x000000ffff777224 */ /* 0x004fe400078e006a */
[----:B---3--:R-:W-:Y:S02]  /*4240*/  IMAD.MOV.U32 R118, RZ, RZ, R104 ;  /* 0x000000ffff767224 */ /* 0x008fe400078e0068 */
[----:B------:R-:W2:Y:S04]  /*4250*/  LDL.LU R104, [R1+0xcc] ;  /* 0x0000cc0001687983 */ /* 0x000ea80000300800 */
[----:B------:R0:W-:Y:S04]  /*4260*/  STL.64 [R1+0x40], R118 ;  /* 0x0000407601007387 */ /* 0x0001e80000100a00 */
[----:B------:R-:W3:Y:S01]  /*4270*/  LDL.LU R106, [R1+0xc8] ;  /* 0x0000c800016a7983 */ /* 0x000ee20000300800 */
[----:B------:R-:W-:-:S02]  /*4280*/  PRMT R93, RZ, 0x7610, R93 ;  /* 0x00007610ff5d7816 */ /* 0x000fc4000000005d */
[----:B------:R-:W-:-:S04]  /*4290*/  PRMT R94, RZ, 0x7610, R94 ;  /* 0x00007610ff5e7816 */ /* 0x000fc8000000005e */
[----:B------:R1:W5:Y:S02]  /*42a0*/  @!P0 LDG.E.U16 R93, [R28.64] ;  /* 0x000000061c5d8981 */ /* 0x000364000c1e1500 */
[----:B-1----:R-:W-:-:S05]  /*42b0*/  IMAD.WIDE R28, R105, 0x2, R2 ;  /* 0x00000002691c7825 */ /* 0x002fca00078e0202 */
[----:B------:R1:W5:Y:S01]  /*42c0*/  @!P0 LDG.E.U16 R94, [R28.64] ;  /* 0x000000061c5e8981 */ /* 0x000362000c1e1500 */
[----:B----4-:R-:W-:Y:S02]  /*42d0*/  IMAD.MOV.U32 R2, RZ, RZ, R107 ;  /* 0x000000ffff027224 */ /* 0x010fe400078e006b */
[----:B------:R-:W-:Y:S02]  /*42e0*/  IMAD.MOV.U32 R3, RZ, RZ, R116 ;  /* 0x000000ffff037224 */ /* 0x000fe400078e0074 */
[----:B-1----:R-:W-:Y:S02]  /*42f0*/  IMAD.WIDE R28, R105, 0x2, R118 ;  /* 0x00000002691c7825 */ /* 0x002fe400078e0276 */
[----:B0-----:R-:W4:Y:S04]  /*4300*/  LDL.LU R118, [R1+0xd0] ;  /* 0x0000d00001767983 */ /* 0x001f280000300800 */
[----:B------:R-:W4:Y:S01]  /*4310*/  LDL.LU R117, [R1+0xd4] ;  /* 0x0000d40001757983 */ /* 0x000f220000300800 */
[----:B------:R-:W-:-:S03]  /*4320*/  PRMT R95, RZ, 0x7610, R95 ;  /* 0x00007610ff5f7816 */ /* 0x000fc6000000005f */
[----:B------:R2:W-:Y:S04]  /*4330*/  STL.64 [R1+0x158], R2 ;  /* 0x0001580201007387 */ /* 0x0005e80000100a00 */
[----:B------:R-:W4:Y:S04]  /*4340*/  LDL.LU R116, [R1+0xd8] ;  /* 0x0000d80001747983 */ /* 0x000f280000300800 */
[----:B------:R-:W4:Y:S04]  /*4350*/  LDL.LU R107, [R1+0xdc] ;  /* 0x0000dc00016b7983 */ /* 0x000f280000300800 */
[----:B------:R0:W4:Y:S02]  /*4360*/  @!P0 LDG.E.U16 R95, [R28.64] ;  /* 0x000000061c5f8981 */ /* 0x000124000c1e1500 */
[----:B0-----:R-:W-:-:S04]  /*4370*/  IMAD.WIDE R28, R105, 0x2, R2 ;  /* 0x00000002691c7825 */ /* 0x001fc800078e0202 */
[----:B--2---:R-:W-:Y:S02]  /*4380*/  IMAD.MOV.U32 R2, RZ, RZ, R104 ;  /* 0x000000ffff027224 */ /* 0x004fe400078e0068 */
[----:B---3--:R-:W-:Y:S02]  /*4390*/  IMAD.MOV.U32 R3, RZ, RZ, R106 ;  /* 0x000000ffff037224 */ /* 0x008fe400078e006a */
[----:B------:R-:W2:Y:S04]  /*43a0*/  LDL.LU R106, [R1+0xe0] ;  /* 0x0000e000016a7983 */ /* 0x000ea80000300800 */
[----:B------:R-:W3:Y:S01]  /*43b0*/  LDL.LU R104, [R1+0xe4] ;  /* 0x0000e40001687983 */ /* 0x000ee20000300800 */
[----:B------:R-:W-:-:S03]  /*43c0*/  PRMT R96, RZ, 0x7610, R96 ;  /* 0x00007610ff607816 */ /* 0x000fc60000000060 */
[----:B------:R0:W-:Y:S04]  /*43d0*/  STS.U16 [R121+0x8000], R32 ;  /* 0x0080002079007388 */ /* 0x0001e80000000400 */
[----:B------:R5:W2:Y:S01]  /*43e0*/  @!P0 LDG.E.U16 R96, [R28.64] ;  /* 0x000000061c608981 */ /* 0x000aa2000c1e1500 */
[----:B0-----:R-:W-:-:S03]  /*43f0*/  PRMT R32, RZ, 0x7610, R32 ;  /* 0x00007610ff207816 */ /* 0x001fc60000000020 */
[----:B------:R-:W-:Y:S01]  /*4400*/  STS.U16 [R121+0x8800], R27 ;  /* 0x0088001b79007388 */ /* 0x000fe20000000400 */
[----:B-----5:R-:W-:-:S03]  /*4410*/  IMAD.WIDE R28, R105, 0x2, R98 ;  /* 0x00000002691c7825 */ /* 0x020fc600078e0262 */
[----:B------:R-:W-:Y:S04]  /*4420*/  STL.64 [R1+0x160], R2 ;  /* 0x0001600201007387 */ /* 0x000fe80000100a00 */
[----:B------:R0:W-:Y:S04]  /*4430*/  STS.U16 [R121+0x9000], R26 ;  /* 0x0090001a79007388 */ /* 0x0001e80000000400 */
[----:B------:R1:W5:Y:S01]  /*4440*/  @!P0 LDG.E.U16 R32, [R28.64] ;  /* 0x000000061c208981 */ /* 0x000362000c1e1500 */
[----:B----4-:R-:W-:Y:S02]  /*4450*/  IMAD.MOV.U32 R119, RZ, RZ, R118 ;  /* 0x000000ffff777224 */ /* 0x010fe400078e0076 */
[----:B------:R-:W-:-:S04]  /*4460*/  IMAD.MOV.U32 R118, RZ, RZ, R117 ;  /* 0x000000ffff767224 */ /* 0x000fc800078e0075 */
[C---:B0-----:R-:W-:Y:S01]  /*4470*/  IMAD.WIDE R26, R105.reuse, 0x2, R118 ;  /* 0x00000002691a7825 */ /* 0x041fe200078e0276 */
[----:B------:R0:W-:Y:S03]  /*4480*/  STL.64 [R1+0x20], R118 ;  /* 0x0000207601007387 */ /* 0x0001e60000100a00 */
[----:B-1----:R-:W-:-:S04]  /*4490*/  IMAD.WIDE R28, R105, 0x2, R2 ;  /* 0x00000002691c7825 */ /* 0x002fc800078e0202 */
[----:B------:R-:W-:Y:S02]  /*44a0*/  IMAD.MOV.U32 R2, RZ, RZ, R107 ;  /* 0x000000ffff027224 */ /* 0x000fe400078e006b */
[----:B------:R-:W-:Y:S01]  /*44b0*/  IMAD.MOV.U32 R3, RZ, RZ, R116 ;  /* 0x000000ffff037224 */ /* 0x000fe200078e0074 */
[----:B0-----:R-:W4:Y:S04]  /*44c0*/  LDL.LU R119, [R1+0xe8] ;  /* 0x0000e80001777983 */ /* 0x001f280000300800 */
[----:B------:R-:W4:Y:S04]  /*44d0*/  LDL.LU R118, [R1+0xec] ;  /* 0x0000ec0001767983 */ /* 0x000f280000300800 */
[----:B------:R-:W4:Y:S04]  /*44e0*/  LDL.LU R124, [R1+0xf0] ;  /* 0x0000f000017c7983 */ /* 0x000f280000300800 */
[----:B------:R-:W4:Y:S04]  /*44f0*/  LDL.LU R123, [R1+0xf4] ;  /* 0x0000f400017b7983 */ /* 0x000f280000300800 */
[----:B------:R-:W-:Y:S04]  /*4500*/  STL.64 [R1+0x168], R2 ;  /* 0x0001680201007387 */ /* 0x000fe80000100a00 */
[----:B------:R-:W5:Y:S01]  /*4510*/  LDL.LU R122, [R1+0xf8] ;  /* 0x0000f800017a7983 */ /* 0x000f620000300800 */
[----:B---3--:R-:W-:-:S03]  /*4520*/  IMAD.MOV.U32 R116, RZ, RZ, R104 ;  /* 0x000000ffff747224 */ /* 0x008fc600078e0068 */
[----:B------:R-:W3:Y:S01]  /*4530*/  LDL.LU R104, [R1+0xfc] ;  /* 0x0000fc0001687983 */ /* 0x000ee20000300800 */
[----:B--2---:R-:W-:-:S03]  /*4540*/  IMAD.MOV.U32 R117, RZ, RZ, R106 ;  /* 0x000000ffff757224 */ /* 0x004fc600078e006a */
[----:B------:R-:W2:Y:S04]  /*4550*/  LDL.LU R107, [R1+0x104] ;  /* 0x00010400016b7983 */ /* 0x000ea80000300800 */
[----:B------:R-:W2:Y:S01]  /*4560*/  LDL.LU R106, [R1+0x108] ;  /* 0x00010800016a7983 */ /* 0x000ea20000300800 */
[----:B------:R-:W-:-:S06]  /*4570*/  PRMT R97, RZ, 0x7610, R97 ;  /* 0x00007610ff617816 */ /* 0x000fcc0000000061 */
[----:B------:R0:W2:Y:S04]  /*4580*/  @!P0 LDG.E.U16 R97, [R28.64] ;  /* 0x000000061c618981 */ /* 0x0000a8000c1e1500 */
[----:B------:R1:W-:Y:S01]  /*4590*/  STS.U16 [R121+0x9800], R25 ;  /* 0x0098001979007388 */ /* 0x0003e20000000400 */
[----:B0-----:R-:W-:Y:S02]  /*45a0*/  PRMT R28, RZ, 0x7610, R28 ;  /* 0x00007610ff1c7816 */ /* 0x001fe4000000001c */
[----:B-1----:R-:W-:-:S04]  /*45b0*/  PRMT R25, RZ, 0x7610, R25 ;  /* 0x00007610ff197816 */ /* 0x002fc80000000019 */
[----:B------:R0:W2:Y:S04]  /*45c0*/  @!P0 LDG.E.U16 R28, [R26.64] ;  /* 0x000000061a1c8981 */ /* 0x0000a8000c1e1500 */
[----:B------:R1:W-:Y:S01]  /*45d0*/  STS.U16 [R121+0xa000], R10 ;  /* 0x00a0000a79007388 */ /* 0x0003e20000000400 */
[----:B0-----:R-:W-:Y:S01]  /*45e0*/  IMAD.WIDE R26, R105, 0x2, R2 ;  /* 0x00000002691a7825 */ /* 0x001fe200078e0202 */
[----:B-1----:R-:W-:-:S04]  /*45f0*/  PRMT R10, RZ, 0x7610, R10 ;  /* 0x00007610ff0a7816 */ /* 0x002fc8000000000a */
[----:B------:R0:W2:Y:S01]  /*4600*/  @!P0 LDG.E.U16 R25, [R26.64] ;  /* 0x000000061a198981 */ /* 0x0000a2000c1e1500 */
[----:B------:R-:W-:Y:S01]  /*4610*/  PRMT R29, RZ, 0x7610, R29 ;  /* 0x00007610ff1d7816 */ /* 0x000fe2000000001d */
[----:B0-----:R-:W-:-:S05]  /*4620*/  IMAD.WIDE R26, R105, 0x2, R116 ;  /* 0x00000002691a7825 */ /* 0x001fca00078e0274 */
[----:B------:R0:W2:Y:S01]  /*4630*/  @!P0 LDG.E.U16 R10, [R26.64] ;  /* 0x000000061a0a8981 */ /* 0x0000a2000c1e1500 */
[----:B----4-:R-:W-:Y:S02]  /*4640*/  IMAD.MOV.U32 R2, RZ, RZ, R123 ;  /* 0x000000ffff027224 */ /* 0x010fe400078e007b */
[----:B------:R-:W-:Y:S01]  /*4650*/  IMAD.MOV.U32 R3, RZ, RZ, R124 ;  /* 0x000000ffff037224 */ /* 0x000fe200078e007c */
[----:B------:R-:W-:Y:S01]  /*4660*/  STS.U16 [R121+0xa800], R9 ;  /* 0x00a8000979007388 */ /* 0x000fe20000000400 */
[----:B0-----:R-:W-:-:S03]  /*4670*/  IMAD.WIDE R26, R105, 0x2, R118 ;  /* 0x00000002691a7825 */ /* 0x001fc600078e0276 */
[----:B------:R0:W-:Y:S04]  /*4680*/  STS.U16 [R121+0xb000], R8 ;  /* 0x00b0000879007388 */ /* 0x0001e80000000400 */
[----:B------:R1:W4:Y:S01]  /*4690*/  @!P0 LDG.E.U16 R29, [R26.64] ;  /* 0x000000061a1d8981 */ /* 0x000322000c1e1500 */
[----:B-----5:R-:W-:Y:S02]  /*46a0*/  IMAD.MOV.U32 R125, RZ, RZ, R122 ;  /* 0x000000ffff7d7224 */ /* 0x020fe400078e007a */
[----:B0-----:R-:W-:Y:S01]  /*46b0*/  IMAD.WIDE R8, R105, 0x2, R2 ;  /* 0x0000000269087825 */ /* 0x001fe200078e0202 */
[----:B-1----:R-:W-:Y:S02]  /*46c0*/  PRMT R26, RZ, 0x7610, R26 ;  /* 0x00007610ff1a7816 */ /* 0x002fe4000000001a */
[----:B------:R-:W-:-:S04]  /*46d0*/  PRMT R27, RZ, 0x7610, R27 ;  /* 0x00007610ff1b7816 */ /* 0x000fc8000000001b */
[----:B------:R0:W5:Y:S04]  /*46e0*/  @!P0 LDG.E.U16 R26, [R8.64] ;  /* 0x00000006081a8981 */ /* 0x000168000c1e1500 */
[----:B------:R-:W-:Y:S01]  /*46f0*/  STS.U16 [R121+0xb800], R7 ;  /* 0x00b8000779007388 */ /* 0x000fe20000000400 */
[----:B---3--:R-:W-:Y:S01]  /*4700*/  IMAD.MOV.U32 R124, RZ, RZ, R104 ;  /* 0x000000ffff7c7224 */ /* 0x008fe200078e0068 */
[----:B------:R-:W-:-:S03]  /*4710*/  LOP3.LUT R104, R121, 0x40, RZ, 0x3c, !PT ;  /* 0x0000004079687812 */ /* 0x000fc600078e3cff */
[----:B0-----:R-:W-:-:S04]  /*4720*/  IMAD.WIDE R8, R105, 0x2, R124 ;  /* 0x0000000269087825 */ /* 0x001fc800078e027c */
[----:B--2---:R-:W-:Y:S01]  /*4730*/  IMAD.MOV.U32 R122, RZ, RZ, R106 ;  /* 0x000000ffff7a7224 */ /* 0x004fe200078e006a */
[----:B------:R0:W2:Y:S01]  /*4740*/  @!P0 LDG.E.U16 R27, [R8.64] ;  /* 0x00000006081b8981 */ /* 0x0000a2000c1e1500 */
[----:B------:R-:W-:-:S03]  /*4750*/  IMAD.MOV.U32 R123, RZ, RZ, R107 ;  /* 0x000000ffff7b7224 */ /* 0x000fc600078e006b */
[----:B------:R1:W-:Y:S01]  /*4760*/  STS.U16 [R104+0x8400], R6 ;  /* 0x0084000668007388 */ /* 0x0003e20000000400 */
[----:B0-----:R-:W-:Y:S01]  /*4770*/  PRMT R8, RZ, 0x7610, R8 ;  /* 0x00007610ff087816 */ /* 0x001fe20000000008 */
[----:B-1----:R-:W-:-:S05]  /*4780*/  IMAD.WIDE R6, R105, 0x2, R122 ;  /* 0x0000000269067825 */ /* 0x002fca00078e027a */
[----:B------:R-:W3:Y:S04]  /*4790*/  @!P0 LDG.E.U16 R8, [R6.64] ;  /* 0x0000000606088981 */ /* 0x000ee8000c1e1500 */
[----:B------:R-:W-:Y:S04]  /*47a0*/  STS.U16 [R104+0x8c00], R5 ;  /* 0x008c000568007388 */ /* 0x000fe80000000400 */
[----:B------:R0:W-:Y:S04]  /*47b0*/  STS.U16 [R104+0x9400], R4 ;  /* 0x0094000468007388 */ /* 0x0001e80000000400 */
[----:B0-----:R-:W3:Y:S04]  /*47c0*/  LDL R4, [R1+0x90] ;  /* 0x0000900001047983 */ /* 0x001ee80000100800 */
[----:B------:R0:W-:Y:S04]  /*47d0*/  STS.U16 [R104+0x9c00], R24 ;  /* 0x009c001868007388 */ /* 0x0001e80000000400 */
[----:B------:R-:W-:Y:S04]  /*47e0*/  STS.U16 [R104+0xa400], R23 ;  /* 0x00a4001768007388 */ /* 0x000fe80000000400 */
[----:B------:R-:W-:Y:S04]  /*47f0*/  STS.U16 [R104+0xac00], R22 ;  /* 0x00ac001668007388 */ /* 0x000fe80000000400 */
[----:B------:R-:W-:Y:S04]  /*4800*/  STS.U16 [R104+0xb400], R21 ;  /* 0x00b4001568007388 */ /* 0x000fe80000000400 */
[----:B------:R-:W-:Y:S04]  /*4810*/  STS.U16 [R104+0xbc00], R20 ;  /* 0x00bc001468007388 */ /* 0x000fe80000000400 */
[----:B------:R-:W-:Y:S04]  /*4820*/  STS.U16 [R0], R19 ;  /* 0x0000001300007388 */ /* 0x000fe80000000400 */
[----:B------:R-:W-:Y:S04]  /*4830*/  STS.U16 [R0+0x400], R18 ;  /* 0x0004001200007388 */ /* 0x000fe80000000400 */
[----:B------:R-:W-:Y:S04]  /*4840*/  STS.U16 [R0+0x800], R17 ;  /* 0x0008001100007388 */ /* 0x000fe80000000400 */
[----:B------:R-:W-:Y:S04]  /*4850*/  STS.U16 [R0+0xc00], R16 ;  /* 0x000c001000007388 */ /* 0x000fe80000000400 */
[----:B------:R-:W-:Y:S04]  /*4860*/  STS.U16 [R0+0x1000], R15 ;  /* 0x0010000f00007388 */ /* 0x000fe80000000400 */
[----:B------:R-:W-:Y:S04]  /*4870*/  STS.U16 [R0+0x1400], R14 ;  /* 0x0014000e00007388 */ /* 0x000fe80000000400 */
[----:B------:R-:W-:Y:S04]  /*4880*/  STS.U16 [R0+0x1800], R13 ;  /* 0x0018000d00007388 */ /* 0x000fe80000000400 */
[----:B------:R-:W-:Y:S04]  /*4890*/  STS.U16 [R0+0x1c00], R12 ;  /* 0x001c000c00007388 */ /* 0x000fe80000000400 */
[----:B------:R-:W-:Y:S04]  /*48a0*/  STS.U16 [R0+0x2000], R11 ;  /* 0x0020000b00007388 */ /* 0x000fe80000000400 */
[----:B------:R1:W-:Y:S04]  /*48b0*/  STS.U16 [R0+0x2400], R30 ;  /* 0x0024001e00007388 */ /* 0x0003e80000000400 */
[----:B------:R0:W-:Y:S04]  /*48c0*/  STS.U16 [R0+0x2800], R31 ;  /* 0x0028001f00007388 */ /* 0x0001e80000000400 */
        /* <DEDUP_REMOVED lines=17> */
[----:B----4-:R-:W-:Y:S04]  /*49e0*/  STS.U16 [R0+0x7000], R29 ;  /* 0x0070001d00007388 */ /* 0x010fe80000000400 */
[----:B-----5:R-:W-:Y:S01]  /*49f0*/  STS.U16 [R0+0x7400], R26 ;  /* 0x0074001a00007388 */ /* 0x020fe20000000400 */
[----:B0-----:R-:W-:Y:S01]  /*4a00*/  LOP3.LUT R24, R120, 0x40, RZ, 0x3c, !PT ;  /* 0x0000004078187812 */ /* 0x001fe200078e3cff */
[----:B-1----:R-:W-:-:S02]  /*4a10*/  IMAD.MOV.U32 R30, RZ, RZ, R98 ;  /* 0x000000ffff1e7224 */ /* 0x002fc400078e0062 */
[----:B------:R-:W-:Y:S01]  /*4a20*/  IMAD.MOV.U32 R31, RZ, RZ, R99 ;  /* 0x000000ffff1f7224 */ /* 0x000fe200078e0063 */
[----:B--2---:R-:W-:Y:S04]  /*4a30*/  STS.U16 [R0+0x7800], R27 ;  /* 0x0078001b00007388 */ /* 0x004fe80000000400 */
[----:B---3--:R-:W-:Y:S04]  /*4a40*/  STS.U16 [R0+0x7c00], R8 ;  /* 0x007c000800007388 */ /* 0x008fe80000000400 */
[----:B------:R-:W-:Y:S06]  /*4a50*/  BAR.SYNC.DEFER_BLOCKING 0x0 ;  /* 0x0000000000007b1d */ /* 0x000fec0000010000 */
[----:B------:R-:W-:Y:S04]  /*4a60*/  LDSM.16.M88.4 R16, [R4] ;  /* 0x000000000410783b */ /* 0x000fe80000000200 */
[----:B------:R-:W0:Y:S04]  /*4a70*/  LDSM.16.MT88.4 R92, [R120+0x8080] ;  /* 0x00808000785c783b */ /* 0x000e280000004200 */
[----:B------:R-:W1:Y:S04]  /*4a80*/  LDSM.16.M88.4 R12, [R4+0x2000] ;  /* 0x00200000040c783b */ /* 0x000e680000000200 */
[----:B------:R-:W2:Y:S04]  /*4a90*/  LDSM.16.MT88.4 R20, [R120+0x8000] ;  /* 0x008000007814783b */ /* 0x000ea80000004200 */
[----:B------:R-:W3:Y:S04]  /*4aa0*/  LDSM.16.MT88.4 R104, [R24+0x8000] ;  /* 0x008000001868783b */ /* 0x000ee80000004200 */
[----:B------:R0:W4:Y:S04]  /*4ab0*/  LDSM.16.MT88.4 R96, [R24+0x8080] ;  /* 0x008080001860783b */ /* 0x0001280000004200 */
[----:B------:R-:W5:Y:S04]  /*4ac0*/  LDSM.16.M88.4 R8, [R4+0x4000] ;  /* 0x004000000408783b */ /* 0x000f680000000200 */
[----:B------:R-:W3:Y:S04]  /*4ad0*/  LDSM.16.M88.4 R4, [R4+0x6000] ;  /* 0x006000000404783b */ /* 0x000ee80000000200 */
[----:B------:R-:W4:Y:S01]  /*4ae0*/  LDSM.16.MT88.4 R40, [R120+0x9000] ;  /* 0x009000007828783b */ /* 0x000f220000004200 */
[C---:B0-----:R-:W-:Y:S07]  /*4af0*/  HMMA.16816.F32.BF16 R24, R92.reuse, R16, R112 ;  /* 0x000000105c18723c */ /* 0x041fee0000041870 */
[----:B------:R-:W-:Y:S01]  /*4b00*/  IMAD.MOV.U32 R112, RZ, RZ, R30 ;  /* 0x000000ffff707224 */ /* 0x000fe200078e001e */
[----:B-1----:R-:W-:Y:S01]  /*4b10*/  HMMA.16816.F32.BF16 R32, R92, R12, R108 ;  /* 0x0000000c5c20723c */ /* 0x002fe2000004186c */
[----:B------:R-:W-:-:S02]  /*4b20*/  IMAD.MOV.U32 R114, RZ, RZ, R118 ;  /* 0x000000ffff727224 */ /* 0x000fc400078e0076 */
[----:B------:R-:W-:-:S04]  /*4b30*/  IMAD.MOV.U32 R115, RZ, RZ, R119 ;  /* 0x000000ffff737224 */ /* 0x000fc800078e0077 */
[----:B------:R-:W-:Y:S01]  /*4b40*/  IMAD.MOV.U32 R110, RZ, RZ, R116 ;  /* 0x000000ffff6e7224 */ /* 0x000fe200078e0074 */
[----:B--2---:R-:W-:Y:S01]  /*4b50*/  HMMA.16816.F32.BF16 R72, R20, R16, R72 ;  /* 0x000000101448723c */ /* 0x004fe20000041848 */
[----:B------:R-:W-:-:S07]  /*4b60*/  IMAD.MOV.U32 R111, RZ, RZ, R117 ;  /* 0x000000ffff6f7224 */ /* 0x000fce00078e0075 */
[-C--:B---3--:R-:W-:Y:S08]  /*4b70*/  HMMA.16816.F32.BF16 R116, R104, R16.reuse, R56 ;  /* 0x000000106874723c */ /* 0x088ff00000041838 */
[----:B----4-:R-:W-:Y:S07]  /*4b80*/  HMMA.16816.F32.BF16 R76, R96, R16, R76 ;  /* 0x00000010604c723c */ /* 0x010fee000004184c */
[----:B------:R-:W-:-:S02]  /*4b90*/  IMAD.MOV.U32 R16, RZ, RZ, R112 ;  /* 0x000000ffff107224 */ /* 0x000fc400078e0070 */
[----:B------:R-:W2:Y:S01]  /*4ba0*/  LDL R112, [R1+0x110] ;  /* 0x0001100001707983 */ /* 0x000ea20000100800 */
[C---:B------:R-:W-:Y:S08]  /*4bb0*/  HMMA.16816.F32.BF16 R52, R20.reuse, R12, R52 ;  /* 0x0000000c1434723c */ /* 0x040ff00000041834 */
[C---:B-----5:R-:W-:Y:S08]  /*4bc0*/  HMMA.16816.F32.BF16 R44, R20.reuse, R8, R44 ;  /* 0x00000008142c723c */ /* 0x060ff0000004182c */
[----:B------:R-:W-:Y:S01]  /*4bd0*/  HMMA.16816.F32.BF16 R20, R20, R4, R36 ;  /* 0x000000041414723c */ /* 0x000fe20000041824 */
[----:B------:R-:W0:Y:S01]  /*4be0*/  LDSM.16.MT88.4 R36, [R120+0x9080] ;  /* 0x009080007824783b */ /* 0x000e220000004200 */
[----:B------:R-:W-:-:S06]  /*4bf0*/  IMAD.MOV.U32 R113, RZ, RZ, R31 ;  /* 0x000000ffff717224 */ /* 0x000fcc00078e001f */
[----:B------:R-:W-:Y:S01]  /*4c00*/  HMMA.16816.F32.BF16 R28, R92, R8, R100 ;  /* 0x000000085c1c723c */ /* 0x000fe20000041864 */
[----:B------:R-:W-:Y:S01]  /*4c10*/  IMAD.MOV.U32 R17, RZ, RZ, R113 ;  /* 0x000000ffff117224 */ /* 0x000fe200078e0071 */
[----:B------:R-:W-:Y:S01]  /*4c20*/  LOP3.LUT R113, R120, 0x40, RZ, 0x3c, !PT ;  /* 0x0000004078717812 */ /* 0x000fe200078e3cff */
[----:B------:R-:W-:Y:S02]  /*4c30*/  IMAD.MOV.U32 R58, RZ, RZ, R110 ;  /* 0x000000ffff3a7224 */ /* 0x000fe400078e006e */
[----:B------:R-:W-:-:S03]  /*4c40*/  IMAD.MOV.U32 R59, RZ, RZ, R111 ;  /* 0x000000ffff3b7224 */ /* 0x000fc600078e006f */
[----:B------:R-:W-:Y:S08]  /*4c50*/  HMMA.16816.F32.BF16 R48, R92, R4, R48 ;  /* 0x000000045c30723c */ /* 0x000ff00000041830 */
[C---:B------:R-:W-:Y:S08]  /*4c60*/  HMMA.16816.F32.BF16 R108, R104.reuse, R12, R60 ;  /* 0x0000000c686c723c */ /* 0x040ff0000004183c */
[C---:B------:R-:W-:Y:S08]  /*4c70*/  HMMA.16816.F32.BF16 R100, R104.reuse, R8, R64 ;  /* 0x000000086864723c */ /* 0x040ff00000041840 */
[----:B------:R-:W-:Y:S01]  /*4c80*/  HMMA.16816.F32.BF16 R92, R104, R4, R68 ;  /* 0x00000004685c723c */ /* 0x000fe20000041844 */
[----:B------:R-:W1:Y:S04]  /*4c90*/  LDSM.16.MT88.4 R104, [R113+0x9000] ;  /* 0x009000007168783b */ /* 0x000e680000004200 */
[----:B------:R-:W-:Y:S03]  /*4ca0*/  LDSM.16.MT88.4 R68, [R120+0xa000] ;  /* 0x00a000007844783b */ /* 0x000fe60000004200 */
[----:B------:R-:W-:Y:S07]  /*4cb0*/  HMMA.16816.F32.BF16 R80, R96, R12, R80 ;  /* 0x0000000c6050723c */ /* 0x000fee0000041850 */
[----:B------:R-:W-:Y:S01]  /*4cc0*/  IMAD.MOV.U32 R12, RZ, RZ, R58 ;  /* 0x000000ffff0c7224 */ /* 0x000fe200078e003a */
[----:B------:R-:W-:Y:S01]  /*4cd0*/  HMMA.16816.F32.BF16 R72, R40, R18, R72 ;  /* 0x000000122848723c */ /* 0x000fe20000041848 */
[----:B------:R-:W-:-:S07]  /*4ce0*/  IMAD.MOV.U32 R13, RZ, RZ, R59 ;  /* 0x000000ffff0d7224 */ /* 0x000fce00078e003b */
[C---:B------:R-:W-:Y:S08]  /*4cf0*/  HMMA.16816.F32.BF16 R52, R40.reuse, R14, R52 ;  /* 0x0000000e2834723c */ /* 0x040ff00000041834 */
[C---:B------:R-:W-:Y:S08]  /*4d00*/  HMMA.16816.F32.BF16 R44, R40.reuse, R10, R44 ;  /* 0x0000000a282c723c */ /* 0x040ff0000004182c */
[----:B------:R-:W-:Y:S08]  /*4d10*/  HMMA.16816.F32.BF16 R40, R40, R6, R20 ;  /* 0x000000062828723c */ /* 0x000ff00000041814 */
[C---:B0-----:R-:W-:Y:S08]  /*4d20*/  HMMA.16816.F32.BF16 R56, R36.reuse, R18, R24 ;  /* 0x000000122438723c */ /* 0x041ff00000041818 */
[C---:B------:R-:W-:Y:S08]  /*4d30*/  HMMA.16816.F32.BF16 R60, R36.reuse, R14, R32 ;  /* 0x0000000e243c723c */ /* 0x040ff00000041820 */
[----:B------:R-:W-:Y:S08]  /*4d40*/  HMMA.16816.F32.BF16 R64, R36, R10, R28 ;  /* 0x0000000a2440723c */ /* 0x000ff0000004181c */
[C---:B------:R-:W-:Y:S08]  /*4d50*/  HMMA.16816.F32.BF16 R84, R96.reuse, R8, R84 ;  /* 0x000000086054723c */ /* 0x040ff00000041854 */
[----:B------:R-:W-:Y:S01]  /*4d60*/  HMMA.16816.F32.BF16 R88, R96, R4, R88 ;  /* 0x000000046058723c */ /* 0x000fe20000041858 */
[----:B------:R-:W0:Y:S01]  /*4d70*/  LDSM.16.MT88.4 R96, [R113+0x9080] ;  /* 0x009080007160783b */ /* 0x000e220000004200 */
[----:B------:R-:W-:-:S02]  /*4d80*/  IMAD.MOV.U32 R8, RZ, RZ, R114 ;  /* 0x000000ffff087224 */ /* 0x000fc400078e0072 */
[----:B------:R-:W-:-:S04]  /*4d90*/  IMAD.MOV.U32 R9, RZ, RZ, R115 ;  /* 0x000000ffff097224 */ /* 0x000fc800078e0073 */
[----:B-1----:R-:W-:Y:S08]  /*4da0*/  HMMA.16816.F32.BF16 R116, R104, R18, R116 ;  /* 0x000000126874723c */ /* 0x002ff00000041874 */
[----:B------:R-:W-:Y:S01]  /*4db0*/  HMMA.16816.F32.BF16 R48, R36, R6, R48 ;  /* 0x000000062430723c */ /* 0x000fe20000041830 */
[----:B------:R-:W-:Y:S07]  /*4dc0*/  LDSM.16.MT88.4 R36, [R120+0xa080] ;  /* 0x00a080007824783b */ /* 0x000fee0000004200 */
[C---:B0-----:R-:W-:Y:S08]  /*4dd0*/  HMMA.16816.F32.BF16 R76, R96.reuse, R18, R76 ;  /* 0x00000012604c723c */ /* 0x041ff0000004184c */
[C---:B------:R-:W-:Y:S08]  /*4de0*/  HMMA.16816.F32.BF16 R80, R96.reuse, R14, R80 ;  /* 0x0000000e6050723c */ /* 0x040ff00000041850 */
[C---:B------:R-:W-:Y:S08]  /*4df0*/  HMMA.16816.F32.BF16 R84, R96.reuse, R10, R84 ;  /* 0x0000000a6054723c */ /* 0x040ff00000041854 */
[----:B------:R-:W-:Y:S01]  /*4e00*/  HMMA.16816.F32.BF16 R88, R96, R6, R88 ;  /* 0x000000066058723c */ /* 0x000fe20000041858 */
[----:B--2---:R-:W0:Y:S04]  /*4e10*/  LDSM.16.M88.4 R32, [R112] ;  /* 0x000000007020783b */ /* 0x004e280000000200 */
[----:B------:R-:W1:Y:S04]  /*4e20*/  LDSM.16.M88.4 R28, [R112+0x2000] ;  /* 0x00200000701c783b */ /* 0x000e680000000200 */
[----:B------:R-:W2:Y:S04]  /*4e30*/  LDSM.16.M88.4 R24, [R112+0x4000] ;  /* 0x004000007018783b */ /* 0x000ea80000000200 */
[----:B------:R3:W4:Y:S02]  /*4e40*/  LDSM.16.M88.4 R20, [R112+0x6000] ;  /* 0x006000007014783b */ /* 0x0007240000000200 */
[C---:B---3--:R-:W-:Y:S08]  /*4e50*/  HMMA.16816.F32.BF16 R112, R104.reuse, R14, R108 ;  /* 0x0000000e6870723c */ /* 0x048ff0000004186c */
[C---:B------:R-:W-:Y:S08]  /*4e60*/  HMMA.16816.F32.BF16 R108, R104.reuse, R10, R100 ;  /* 0x0000000a686c723c */ /* 0x040ff00000041864 */
[----:B------:R-:W-:Y:S01]  /*4e70*/  HMMA.16816.F32.BF16 R100, R104, R6, R92 ;  /* 0x000000066864723c */ /* 0x000fe2000004185c */
[----:B------:R-:W-:Y:S06]  /*4e80*/  LDSM.16.MT88.4 R92, [R120+0xb080] ;  /* 0x00b08000785c783b */ /* 0x000fec0000004200 */
[----:B------:R-:W-:Y:S01]  /*4e90*/  LOP3.LUT R105, R120, 0x40, RZ, 0x3c, !PT ;  /* 0x0000004078697812 */ /* 0x000fe200078e3cff */
[----:B0-----:R-:W-:Y:S01]  /*4ea0*/  HMMA.16816.F32.BF16 R72, R68, R32, R72 ;  /* 0x000000204448723c */ /* 0x001fe20000041848 */
[----:B------:R-:W-:-:S02]  /*4eb0*/  IMAD.MOV.U32 R106, RZ, RZ, R12 ;  /* 0x000000ffff6a7224 */ /* 0x000fc400078e000c */
[----:B------:R-:W-:Y:S01]  /*4ec0*/  IMAD.MOV.U32 R107, RZ, RZ, R13 ;  /* 0x000000ffff6b7224 */ /* 0x000fe200078e000d */
[----:B------:R-:W-:Y:S04]  /*4ed0*/  LDSM.16.MT88.4 R96, [R105+0xa080] ;  /* 0x00a080006960783b */ /* 0x000fe80000004200 */
[C---:B-1----:R-:W-:Y:S01]  /*4ee0*/  HMMA.16816.F32.BF16 R52, R68.reuse, R28, R52 ;  /* 0x0000001c4434723c */ /* 0x042fe20000041834 */
[----:B------:R-:W-:Y:S07]  /*4ef0*/  LDSM.16.MT88.4 R12, [R120+0xb000] ;  /* 0x00b00000780c783b */ /* 0x000fee0000004200 */
[C---:B--2---:R-:W-:Y:S08]  /*4f00*/  HMMA.16816.F32.BF16 R44, R68.reuse, R24, R44 ;  /* 0x00000018442c723c */ /* 0x044ff0000004182c */
[----:B----4-:R-:W-:Y:S01]  /*4f10*/  HMMA.16816.F32.BF16 R40, R68, R20, R40 ;  /* 0x000000144428723c */ /* 0x010fe20000041828 */
[----:B------:R-:W0:Y:S01]  /*4f20*/  LDSM.16.MT88.4 R68, [R105+0xa000] ;  /* 0x00a000006944783b */ /* 0x000e220000004200 */
[----:B------:R-:W-:-:S04]  /*4f30*/  IMAD.MOV.U32 R104, RZ, RZ, c[0x0][0x18c] ;  /* 0x00006300ff687624 */ /* 0x000fc800078e00ff */
[----:B------:R-:W-:Y:S02]  /*4f40*/  IMAD.SHL.U32 R104, R104, 0x40, RZ ;  /* 0x0000004068687824 */ /* 0x000fe400078e00ff */
[----:B------:R-:W-:Y:S02]  /*4f50*/  HMMA.16816.F32.BF16 R56, R36, R32, R56 ;  /* 0x000000202438723c */ /* 0x000fe40000041838 */
[----:B------:R-:W-:-:S06]  /*4f60*/  IMAD.WIDE R122, R104, 0x2, R122 ;  /* 0x00000002687a7825 */ /* 0x000fcc00078e027a */
[C---:B------:R-:W-:Y:S08]  /*4f70*/  HMMA.16816.F32.BF16 R60, R36.reuse, R28, R60 ;  /* 0x0000001c243c723c */ /* 0x040ff0000004183c */
[C---:B------:R-:W-:Y:S08]  /*4f80*/  HMMA.16816.F32.BF16 R4, R36.reuse, R24, R64 ;  /* 0x000000182404723c */ /* 0x040ff00000041840 */
[----:B------:R-:W-:Y:S07]  /*4f90*/  HMMA.16816.F32.BF16 R48, R36, R20, R48 ;  /* 0x000000142430723c */ /* 0x000fee0000041830 */
[----:B------:R-:W-:-:S02]  /*4fa0*/  IMAD.MOV.U32 R38, RZ, RZ, R16 ;  /* 0x000000ffff267224 */ /* 0x000fc400078e0010 */
[----:B------:R-:W-:Y:S02]  /*4fb0*/  IMAD.MOV.U32 R39, RZ, RZ, R17 ;  /* 0x000000ffff277224 */ /* 0x000fe400078e0011 */
[-C--:B0-----:R-:W-:Y:S07]  /*4fc0*/  HMMA.16816.F32.BF16 R16, R68, R32.reuse, R116 ;  /* 0x000000204410723c */ /* 0x081fee0000041874 */
[----:B------:R-:W-:Y:S01]  /*4fd0*/  IMAD.MOV.U32 R116, RZ, RZ, R8 ;  /* 0x000000ffff747224 */ /* 0x000fe200078e0008 */
[----:B------:R-:W-:Y:S01]  /*4fe0*/  HMMA.16816.F32.BF16 R76, R96, R32, R76 ;  /* 0x00000020604c723c */ /* 0x000fe2000004184c */
[----:B------:R-:W-:-:S06]  /*4ff0*/  IMAD.MOV.U32 R117, RZ, RZ, R9 ;  /* 0x000000ffff757224 */ /* 0x000fcc00078e0009 */
[----:B------:R-:W-:Y:S01]  /*5000*/  IMAD.MOV.U32 R32, RZ, RZ, R38 ;  /* 0x000000ffff207224 */ /* 0x000fe200078e0026 */
[----:B------:R-:W-:Y:S01]  /*5010*/  HMMA.16816.F32.BF16 R8, R68, R28, R112 ;  /* 0x0000001c4408723c */ /* 0x000fe20000041870 */
[----:B------:R-:W-:-:S07]  /*5020*/  IMAD.MOV.U32 R33, RZ, RZ, R39 ;  /* 0x000000ffff217224 */ /* 0x000fce00078e0027 */
[----:B------:R-:W-:Y:S01]  /*5030*/  HMMA.16816.F32.BF16 R80, R96, R28, R80 ;  /* 0x0000001c6050723c */ /* 0x000fe20000041850 */
[----:B------:R-:W2:Y:S04]  /*5040*/  LDL.LU.64 R28, [R1+0x20] ;  /* 0x00002000011c7983 */ /* 0x000ea80000300a00 */
[----:B------:R-:W-:Y:S03]  /*5050*/  STL [R1+0x108], R122 ;  /* 0x0001087a01007387 */ /* 0x000fe60000100800 */
[C---:B------:R-:W-:Y:S01]  /*5060*/  HMMA.16816.F32.BF16 R72, R12.reuse, R34, R72 ;  /* 0x000000220c48723c */ /* 0x040fe20000041848 */
[----:B------:R-:W-:Y:S07]  /*5070*/  STL [R1+0x104], R123 ;  /* 0x0001047b01007387 */ /* 0x000fee0000100800 */
[C---:B------:R-:W-:Y:S08]  /*5080*/  HMMA.16816.F32.BF16 R52, R12.reuse, R30, R52 ;  /* 0x0000001e0c34723c */ /* 0x040ff00000041834 */
[C---:B------:R-:W-:Y:S08]  /*5090*/  HMMA.16816.F32.BF16 R44, R12.reuse, R26, R44 ;  /* 0x0000001a0c2c723c */ /* 0x040ff0000004182c */
[----:B------:R-:W-:Y:S07]  /*50a0*/  HMMA.16816.F32.BF16 R36, R12, R22, R40 ;  /* 0x000000160c24723c */ /* 0x000fee0000041828 */
[----:B------:R-:W-:-:S02]  /*50b0*/  IMAD.WIDE R12, R104, 0x2, R2 ;  /* 0x00000002680c7825 */ /* 0x000fc400078e0202 */
[----:B------:R-:W3:Y:S02]  /*50c0*/  LDL.LU.64 R2, [R1+0x168] ;  /* 0x0001680001027983 */ /* 0x000ee40000300a00 */
[C---:B------:R-:W-:Y:S02]  /*50d0*/  IMAD.WIDE R124, R104.reuse, 0x2, R124 ;  /* 0x00000002687c7825 */ /* 0x040fe400078e027c */
[----:B------:R-:W4:Y:S01]  /*50e0*/  LDL.LU.64 R118, [R1+0x40] ;  /* 0x0000400001767983 */ /* 0x000f220000300a00 */
[C---:B------:R-:W-:Y:S03]  /*50f0*/  HMMA.16816.F32.BF16 R64, R68.reuse, R24, R108 ;  /* 0x000000184440723c */ /* 0x040fe6000004186c */
[----:B------:R-:W-:Y:S04]  /*5100*/  STL [R1+0xfc], R124 ;  /* 0x0000fc7c01007387 */ /* 0x000fe80000100800 */
[----:B------:R-:W-:Y:S01]  /*5110*/  STL [R1+0xf8], R125 ;  /* 0x0000f87d01007387 */ /* 0x000fe20000100800 */
[-C--:B------:R-:W-:Y:S03]  /*5120*/  HMMA.16816.F32.BF16 R68, R68, R20.reuse, R100 ;  /* 0x000000144444723c */ /* 0x080fe60000041864 */
[----:B------:R-:W-:Y:S04]  /*5130*/  STL [R1+0xf4], R12 ;  /* 0x0000f40c01007387 */ /* 0x000fe80000100800 */
[----:B------:R0:W-:Y:S01]  /*5140*/  STL [R1+0xf0], R13 ;  /* 0x0000f00d01007387 */ /* 0x0001e20000100800 */
[----:B------:R-:W-:Y:S07]  /*5150*/  HMMA.16816.F32.BF16 R88, R96, R20, R88 ;  /* 0x000000146058723c */ /* 0x000fee0000041858 */
[----:B---3--:R-:W-:-:S02]  /*5160*/  IMAD.WIDE R20, R104, 0x2, R2 ;  /* 0x0000000268147825 */ /* 0x008fc400078e0202 */
[----:B------:R-:W3:Y:S02]  /*5170*/  LDL.LU.64 R2, [R1+0x160] ;  /* 0x0001600001027983 */ /* 0x000ee40000300a00 */
[----:B------:R-:W-:-:S04]  /*5180*/  IMAD.WIDE R14, R104, 0x2, R116 ;  /* 0x00000002680e7825 */ /* 0x000fc800078e0274 */
[C---:B0-----:R-:W-:Y:S01]  /*5190*/  IMAD.WIDE R12, R104.reuse, 0x2, R106 ;  /* 0x00000002680c7825 */ /* 0x041fe200078e026a */
[----:B------:R-:W-:Y:S04]  /*51a0*/  STL [R1+0xec], R14 ;  /* 0x0000ec0e01007387 */ /* 0x000fe80000100800 */
[----:B------:R-:W5:Y:S04]  /*51b0*/  LDL.LU.64 R116, [R1+0x48] ;  /* 0x0000480001747983 */ /* 0x000f680000300a00 */
[----:B------:R3:W-:Y:S04]  /*51c0*/  STL [R1+0xe8], R15 ;  /* 0x0000e80f01007387 */ /* 0x0007e80000100800 */
[----:B------:R-:W-:Y:S04]  /*51d0*/  STL [R1+0xe4], R12 ;  /* 0x0000e40c01007387 */ /* 0x000fe80000100800 */
[----:B------:R-:W4:Y:S04]  /*51e0*/  LDL.LU.64 R106, [R1+0x50] ;  /* 0x00005000016a7983 */ /* 0x000f280000300a00 */
[----:B------:R2:W-:Y:S04]  /*51f0*/  STL [R1+0xe0], R13 ;  /* 0x0000e00d01007387 */ /* 0x0005e80000100800 */
[----:B------:R-:W-:Y:S04]  /*5200*/  STL [R1+0xdc], R20 ;  /* 0x0000dc1401007387 */ /* 0x000fe80000100800 */
[----:B------:R-:W-:Y:S01]  /*5210*/  STL [R1+0xd8], R21 ;  /* 0x0000d81501007387 */ /* 0x000fe20000100800 */
[----:B---3--:R-:W-:-:S03]  /*5220*/  IMAD.WIDE R14, R104, 0x2, R2 ;  /* 0x00000002680e7825 */ /* 0x008fc600078e0202 */
[----:B------:R-:W3:Y:S01]  /*5230*/  LDL.LU.64 R2, [R1+0x158] ;  /* 0x0001580001027983 */ /* 0x000ee20000300a00 */
[C---:B--2---:R-:W-:Y:S01]  /*5240*/  IMAD.WIDE R12, R104.reuse, 0x2, R28 ;  /* 0x00000002680c7825 */ /* 0x044fe200078e021c */
[----:B------:R-:W-:Y:S02]  /*5250*/  HMMA.16816.F32.BF16 R84, R96, R24, R84 ;  /* 0x000000186054723c */ /* 0x000fe40000041854 */
[----:B------:R-:W0:Y:S04]  /*5260*/  LDSM.16.MT88.4 R96, [R105+0xb000] ;  /* 0x00b000006960783b */ /* 0x000e280000004200 */
[----:B------:R-:W-:Y:S04]  /*5270*/  STL [R1+0xd4], R12 ;  /* 0x0000d40c01007387 */ /* 0x000fe80000100800 */
[----:B------:R-:W2:Y:S04]  /*5280*/  LDL.LU.64 R24, [R1+0x58] ;  /* 0x0000580001187983 */ /* 0x000ea80000300a00 */
[----:B------:R1:W-:Y:S02]  /*5290*/  STL [R1+0xd0], R13 ;  /* 0x0000d00d01007387 */ /* 0x0003e40000100800 */
[----:B-1----:R-:W-:-:S02]  /*52a0*/  IMAD.WIDE R12, R104, 0x2, R32 ;  /* 0x00000002680c7825 */ /* 0x002fc400078e0220 */
[----:B------:R-:W2:Y:S04]  /*52b0*/  LDL.LU.64 R32, [R1+0x60] ;  /* 0x0000600001207983 */ /* 0x000ea80000300a00 */
[----:B------:R-:W-:Y:S04]  /*52c0*/  STL [R1+0xcc], R14 ;  /* 0x0000cc0e01007387 */ /* 0x000fe80000100800 */
[----:B------:R3:W-:Y:S02]  /*52d0*/  STL [R1+0xc8], R15 ;  /* 0x0000c80f01007387 */ /* 0x0007e40000100800 */
[----:B---3--:R-:W-:-:S02]  /*52e0*/  IMAD.WIDE R14, R104, 0x2, R2 ;  /* 0x00000002680e7825 */ /* 0x008fc400078e0202 */
[----:B------:R-:W3:Y:S04]  /*52f0*/  LDL.LU.64 R2, [R1+0x150] ;  /* 0x0001500001027983 */ /* 0x000ee80000300a00 */
[----:B------:R-:W-:Y:S04]  /*5300*/  STL [R1+0xc4], R12 ;  /* 0x0000c40c01007387 */ /* 0x000fe80000100800 */
[----:B------:R3:W-:Y:S04]  /*5310*/  STL [R1+0xc0], R13 ;  /* 0x0000c00d01007387 */ /* 0x0007e80000100800 */
[----:B------:R-:W-:Y:S04]  /*5320*/  STL [R1+0x3c], R14 ;  /* 0x00003c0e01007387 */ /* 0x000fe80000100800 */
[----:B------:R-:W2:Y:S04]  /*5330*/  LDL.LU.64 R28, [R1+0x68] ;  /* 0x00006800011c7983 */ /* 0x000ea80000300a00 */
[----:B------:R-:W-:Y:S01]  /*5340*/  STL [R1+0x38], R15 ;  /* 0x0000380f01007387 */ /* 0x000fe20000100800 */
[----:B---3--:R-:W-:-:S03]  /*5350*/  IMAD.WIDE R12, R104, 0x2, R2 ;  /* 0x00000002680c7825 */ /* 0x008fc600078e0202 */
[----:B------:R-:W3:Y:S01]  /*5360*/  LDL.LU.64 R2, [R1+0x148] ;  /* 0x0001480001027983 */ /* 0x000ee20000300a00 */
[-C--:B------:R-:W-:Y:S08]  /*5370*/  HMMA.16816.F32.BF16 R112, R92, R34.reuse, R56 ;  /* 0x000000225c70723c */ /* 0x080ff00000041838 */
[----:B0-----:R-:W-:Y:S07]  /*5380*/  HMMA.16816.F32.BF16 R56, R96, R34, R16 ;  /* 0x000000226038723c */ /* 0x001fee0000041810 */
[----:B----4-:R-:W-:-:S05]  /*5390*/  IMAD.WIDE R16, R104, 0x2, R118 ;  /* 0x0000000268107825 */ /* 0x010fca00078e0276 */
[----:B------:R-:W-:Y:S04]  /*53a0*/  STL [R1+0x34], R16 ;  /* 0x0000341001007387 */ /* 0x000fe80000100800 */
[----:B------:R-:W-:Y:S04]  /*53b0*/  STL [R1+0x30], R17 ;  /* 0x0000301101007387 */ /* 0x000fe80000100800 */
[----:B------:R-:W4:Y:S04]  /*53c0*/  LDL.LU.64 R118, [R1+0x70] ;  /* 0x0000700001767983 */ /* 0x000f280000300a00 */
[----:B------:R-:W-:Y:S04]  /*53d0*/  STL [R1+0x2c], R12 ;  /* 0x00002c0c01007387 */ /* 0x000fe80000100800 */
[----:B------:R3:W-:Y:S02]  /*53e0*/  STL [R1+0x28], R13 ;  /* 0x0000280d01007387 */ /* 0x0007e40000100800 */
[----:B---3--:R-:W-:-:S02]  /*53f0*/  IMAD.WIDE R12, R104, 0x2, R2 ;  /* 0x00000002680c7825 */ /* 0x008fc400078e0202 */
[----:B------:R-:W3:Y:S01]  /*5400*/  LDL.LU.64 R2, [R1+0x140] ;  /* 0x0001400001027983 */ /* 0x000ee20000300a00 */
[-C--:B------:R-:W-:Y:S08]  /*5410*/  HMMA.16816.F32.BF16 R108, R92, R30.reuse, R60 ;  /* 0x0000001e5c6c723c */ /* 0x080ff0000004183c */
[----:B------:R-:W-:Y:S07]  /*5420*/  HMMA.16816.F32.BF16 R60, R96, R30, R8 ;  /* 0x0000001e603c723c */ /* 0x000fee0000041808 */
[----:B-----5:R-:W-:-:S02]  /*5430*/  IMAD.WIDE R8, R104, 0x2, R116 ;  /* 0x0000000268087825 */ /* 0x020fc400078e0274 */
[----:B------:R-:W5:Y:S02]  /*5440*/  LDL.LU.64 R116, [R1+0x78] ;  /* 0x0000780001747983 */ /* 0x000f640000300a00 */
[C---:B------:R-:W-:Y:S02]  /*5450*/  IMAD.WIDE R10, R104.reuse, 0x2, R106 ;  /* 0x00000002680a7825 */ /* 0x040fe400078e026a */
[----:B------:R-:W-:Y:S04]  /*5460*/  STL [R1+0x24], R8 ;  /* 0x0000240801007387 */ /* 0x000fe80000100800 */
[----:B------:R-:W-:Y:S04]  /*5470*/  STL [R1+0x20], R9 ;  /* 0x0000200901007387 */ /* 0x000fe80000100800 */
[----:B------:R-:W-:Y:S04]  /*5480*/  STL [R1+0x1c], R10 ;  /* 0x00001c0a01007387 */ /* 0x000fe80000100800 */
[----:B------:R-:W4:Y:S04]  /*5490*/  LDL.LU.64 R106, [R1+0x88] ;  /* 0x00008800016a7983 */ /* 0x000f280000300a00 */
[----:B------:R-:W-:Y:S04]  /*54a0*/  STL [R1+0x18], R11 ;  /* 0x0000180b01007387 */ /* 0x000fe80000100800 */
[----:B------:R-:W-:Y:S04]  /*54b0*/  STL [R1+0x14], R12 ;  /* 0x0000140c01007387 */ /* 0x000fe80000100800 */
[----:B------:R3:W-:Y:S04]  /*54c0*/  STL [R1+0x10], R13 ;  /* 0x0000100d01007387 */ /* 0x0007e80000100800 */
[----:B------:R-:W4:Y:S01]  /*54d0*/  LDL.LU.64 R42, [R1+0x80] ;  /* 0x00008000012a7983 */ /* 0x000f220000300a00 */
[----:B---3--:R-:W-:-:S03]  /*54e0*/  IMAD.WIDE R12, R104, 0x2, R2 ;  /* 0x00000002680c7825 */ /* 0x008fc600078e0202 */
[----:B------:R-:W3:Y:S01]  /*54f0*/  LDL.LU.64 R2, [R1+0x138] ;  /* 0x0001380001027983 */ /* 0x000ee20000300a00 */
[----:B--2---:R-:W-:-:S04]  /*5500*/  IMAD.WIDE R8, R104, 0x2, R24 ;  /* 0x0000000268087825 */ /* 0x004fc800078e0218 */
[C---:B------:R-:W-:Y:S01]  /*5510*/  IMAD.WIDE R10, R104.reuse, 0x2, R32 ;  /* 0x00000002680a7825 */ /* 0x040fe200078e0220 */
[----:B------:R-:W-:Y:S04]  /*5520*/  STL [R1+0xc], R8 ;  /* 0x00000c0801007387 */ /* 0x000fe80000100800 */
[----:B------:R3:W-:Y:S04]  /*5530*/  STL [R1+0x8], R9 ;  /* 0x0000080901007387 */ /* 0x0007e80000100800 */
[----:B------:R-:W-:Y:S04]  /*5540*/  STL [R1+0x4], R10 ;  /* 0x0000040a01007387 */ /* 0x000fe80000100800 */
[----:B------:R0:W-:Y:S04]  /*5550*/  STL [R1], R11 ;  /* 0x0000000b01007387 */ /* 0x0001e80000100800 */
[----:B------:R-:W2:Y:S01]  /*5560*/  LDL.LU.64 R32, [R1+0xa0] ;  /* 0x0000a00001207983 */ /* 0x000ea20000300a00 */
[----:B---3--:R-:W-:-:S03]  /*5570*/  IMAD.WIDE R8, R104, 0x2, R2 ;  /* 0x0000000268087825 */ /* 0x008fc600078e0202 */
[----:B------:R-:W3:Y:S01]  /*5580*/  LDL.LU.64 R2, [R1+0x130] ;  /* 0x0001300001027983 */ /* 0x000ee20000300a00 */
[----:B------:R-:W-:Y:S01]  /*5590*/  HMMA.16816.F32.BF16 R100, R92, R26, R4 ;  /* 0x0000001a5c64723c */ /* 0x000fe20000041804 */
[----:B------:R-:W-:Y:S02]  /*55a0*/  IMAD.MOV.U32 R125, RZ, RZ, R12 ;  /* 0x000000ffff7d7224 */ /* 0x000fe400078e000c */
[----:B------:R-:W-:Y:S01]  /*55b0*/  IMAD.MOV.U32 R124, RZ, RZ, R13 ;  /* 0x000000ffff7c7224 */ /* 0x000fe200078e000d */
[----:B------:R1:W0:Y:S01]  /*55c0*/  LDSM.16.MT88.4 R4, [R105+0xb080] ;  /* 0x00b080006904783b */ /* 0x0002220000004200 */
[----:B----4-:R-:W-:-:S03]  /*55d0*/  IMAD.WIDE R12, R104, 0x2, R118 ;  /* 0x00000002680c7825 */ /* 0x010fc600078e0276 */
[----:B------:R-:W-:Y:S01]  /*55e0*/  HMMA.16816.F32.BF16 R48, R92, R22, R48 ;  /* 0x000000165c30723c */ /* 0x000fe20000041830 */
[----:B------:R-:W4:Y:S01]  /*55f0*/  LDL.LU.64 R94, [R1+0x98] ;  /* 0x00009800015e7983 */ /* 0x000f220000300a00 */
[----:B------:R-:W-:Y:S02]  /*5600*/  IMAD.MOV.U32 R119, RZ, RZ, R8 ;  /* 0x000000ffff777224 */ /* 0x000fe400078e0008 */
[----:B------:R-:W-:Y:S01]  /*5610*/  IMAD.MOV.U32 R118, RZ, RZ, R9 ;  /* 0x000000ffff767224 */ /* 0x000fe200078e0009 */
[----:B------:R-:W2:Y:S01]  /*5620*/  LDL.LU.64 R20, [R1+0xb0] ;  /* 0x0000b00001147983 */ /* 0x000ea20000300a00 */
[----:B---3--:R-:W-:-:S03]  /*5630*/  IMAD.WIDE R8, R104, 0x2, R2 ;  /* 0x0000000268087825 */ /* 0x008fc600078e0202 */
[----:B------:R-:W3:Y:S01]  /*5640*/  LDL.LU.64 R2, [R1+0x128] ;  /* 0x0001280001027983 */ /* 0x000ee20000300a00 */
[----:B0-----:R-:W-:-:S03]  /*5650*/  IMAD.WIDE R10, R104, 0x2, R28 ;  /* 0x00000002680a7825 */ /* 0x001fc600078e021c */
[----:B------:R-:W2:Y:S01]  /*5660*/  LDL.LU.64 R24, [R1+0xb8] ;  /* 0x0000b80001187983 */ /* 0x000ea20000300a00 */
[----:B-1----:R-:W-:Y:S02]  /*5670*/  IMAD.MOV.U32 R105, RZ, RZ, R8 ;  /* 0x000000ffff697224 */ /* 0x002fe400078e0008 */
[----:B------:R-:W-:Y:S01]  /*5680*/  IMAD.MOV.U32 R92, RZ, RZ, R9 ;  /* 0x000000ffff5c7224 */ /* 0x000fe200078e0009 */
[----:B------:R-:W2:Y:S01]  /*5690*/  LDL.LU.64 R28, [R1+0xa8] ;  /* 0x0000a800011c7983 */ /* 0x000ea20000300a00 */
[----:B------:R-:W-:Y:S02]  /*56a0*/  IMAD.MOV.U32 R123, RZ, RZ, R10 ;  /* 0x000000ffff7b7224 */ /* 0x000fe400078e000a */
[----:B------:R-:W-:Y:S02]  /*56b0*/  IMAD.MOV.U32 R122, RZ, RZ, R11 ;  /* 0x000000ffff7a7224 */ /* 0x000fe400078e000b */
[----:B-----5:R-:W-:-:S04]  /*56c0*/  IMAD.WIDE R10, R104, 0x2, R116 ;  /* 0x00000002680a7825 */ /* 0x020fc800078e0274 */
[----:B------:R-:W-:Y:S02]  /*56d0*/  IMAD.MOV.U32 R117, RZ, RZ, R12 ;  /* 0x000000ffff757224 */ /* 0x000fe400078e000c */
[----:B------:R-:W-:Y:S02]  /*56e0*/  IMAD.MOV.U32 R116, RZ, RZ, R13 ;  /* 0x000000ffff747224 */ /* 0x000fe400078e000d */
[----:B------:R-:W-:-:S04]  /*56f0*/  IMAD.WIDE R12, R104, 0x2, R106 ;  /* 0x00000002680c7825 */ /* 0x000fc800078e026a */
[C---:B---3--:R-:W-:Y:S02]  /*5700*/  IMAD.WIDE R8, R104.reuse, 0x2, R2 ;  /* 0x0000000268087825 */ /* 0x048fe400078e0202 */
[----:B------:R-:W3:Y:S02]  /*5710*/  LDL.LU.64 R2, [R1+0x120] ;  /* 0x0001200001027983 */ /* 0x000ee40000300a00 */
[----:B------:R-:W-:Y:S02]  /*5720*/  IMAD.MOV.U32 R107, RZ, RZ, R10 ;  /* 0x000000ffff6b7224 */ /* 0x000fe400078e000a */
[----:B------:R-:W5:Y:S01]  /*5730*/  LDL.LU R10, [R1+0x100] ;  /* 0x00010000010a7983 */ /* 0x000f620000300800 */
[C---:B------:R-:W-:Y:S08]  /*5740*/  HMMA.16816.F32.BF16 R76, R4.reuse, R34, R76 ;  /* 0x00000022044c723c */ /* 0x040ff0000004184c */
[C---:B------:R-:W-:Y:S08]  /*5750*/  HMMA.16816.F32.BF16 R80, R4.reuse, R30, R80 ;  /* 0x0000001e0450723c */ /* 0x040ff00000041850 */
[C---:B------:R-:W-:Y:S08]  /*5760*/  HMMA.16816.F32.BF16 R84, R4.reuse, R26, R84 ;  /* 0x0000001a0454723c */ /* 0x040ff00000041854 */
[----:B------:R-:W-:Y:S07]  /*5770*/  HMMA.16816.F32.BF16 R88, R4, R22, R88 ;  /* 0x000000160458723c */ /* 0x000fee0000041858 */
[----:B---3--:R-:W-:-:S02]  /*5780*/  IMAD.WIDE R4, R104, 0x2, R2 ;  /* 0x0000000268047825 */ /* 0x008fc400078e0202 */
[----:B------:R-:W3:Y:S01]  /*5790*/  LDL.LU.64 R2, [R1+0x118] ;  /* 0x0001180001027983 */ /* 0x000ee20000300a00 */
[----:B-----5:R-:W-:-:S05]  /*57a0*/  IADD3 R10, R10, -0x1, RZ ;  /* 0xffffffff0a0a7810 */ /* 0x020fca0007ffe0ff */
[----:B------:R0:W-:Y:S01]  /*57b0*/  STL [R1+0x100], R10 ;  /* 0x0001000a01007387 */ /* 0x0001e20000100800 */
[----:B------:R-:W-:Y:S01]  /*57c0*/  ISETP.NE.U32.AND P0, PT, R10, RZ, PT ;  /* 0x000000ff0a00720c */ /* 0x000fe20003f05070 */
[C---:B------:R-:W-:Y:S01]  /*57d0*/  IMAD.WIDE R14, R104.reuse, 0x2, R42 ;  /* 0x00000002680e7825 */ /* 0x040fe200078e022a */
[----:B------:R-:W-:Y:S03]  /*57e0*/  HMMA.16816.F32.BF16 R64, R96, R26, R64 ;  /* 0x0000001a6040723c */ /* 0x000fe60000041840 */
[----:B------:R-:W-:Y:S02]  /*57f0*/  IMAD.MOV.U32 R18, RZ, RZ, c[0x0][0x188] ;  /* 0x00006200ff127624 */ /* 0x000fe400078e00ff */
[----:B--2---:R-:W-:-:S03]  /*5800*/  IMAD.WIDE R16, R104, 0x2, R32 ;  /* 0x0000000268107825 */ /* 0x004fc600078e0220 */
[----:B------:R-:W-:Y:S01]  /*5810*/  HMMA.16816.F32.BF16 R68, R96, R22, R68 ;  /* 0x000000166044723c */ /* 0x000fe20000041844 */
[----:B------:R-:W-:Y:S02]  /*5820*/  IMAD.MOV.U32 R40, RZ, RZ, R14 ;  /* 0x000000ffff287224 */ /* 0x000fe400078e000e */
[----:B------:R-:W-:Y:S02]  /*5830*/  IMAD.MOV.U32 R33, RZ, RZ, R15 ;  /* 0x000000ffff217224 */ /* 0x000fe400078e000f */
[----:B------:R-:W-:Y:S02]  /*5840*/  IMAD.MOV.U32 R41, RZ, RZ, R8 ;  /* 0x000000ffff297224 */ /* 0x000fe400078e0008 */
[----:B------:R-:W-:Y:S02]  /*5850*/  IMAD.MOV.U32 R42, RZ, RZ, R9 ;  /* 0x000000ffff2a7224 */ /* 0x000fe400078e0009 */
[----:B------:R-:W-:Y:S02]  /*5860*/  IMAD.MOV.U32 R98, RZ, RZ, R4 ;  /* 0x000000ffff627224 */ /* 0x000fe400078e0004 */
[----:B------:R-:W-:Y:S01]  /*5870*/  IMAD.MOV.U32 R34, RZ, RZ, R5 ;  /* 0x000000ffff227224 */ /* 0x000fe200078e0005 */
[----:B------:R-:W-:Y:S01]  /*5880*/  UIADD3 UR4, UR4, -0x40, URZ ;  /* 0xffffffc004047890 */ /* 0x000fe2000fffe03f */
[----:B----4-:R-:W-:-:S04]  /*5890*/  IMAD.WIDE R14, R104, 0x2, R94 ;  /* 0x00000002680e7825 */ /* 0x010fc800078e025e */
[----:B------:R-:W-:-:S04]  /*58a0*/  IMAD.WIDE R8, R104, 0x2, R20 ;  /* 0x0000000268087825 */ /* 0x000fc800078e0214 */
[----:B------:R-:W-:Y:S02]  /*58b0*/  IMAD.SHL.U32 R18, R18, 0x40, RZ ;  /* 0x0000004012127824 */ /* 0x000fe400078e00ff */
[----:B------:R-:W-:-:S04]  /*58c0*/  IMAD.WIDE R6, R104, 0x2, R24 ;  /* 0x0000000268067825 */ /* 0x000fc800078e0218 */
[----:B------:R-:W-:-:S04]  /*58d0*/  IMAD.WIDE R4, R104, 0x2, R28 ;  /* 0x0000000268047825 */ /* 0x000fc800078e021c */
[----:B------:R-:W-:Y:S02]  /*58e0*/  IMAD.MOV.U32 R106, RZ, RZ, R11 ;  /* 0x000000ffff6a7224 */ /* 0x000fe400078e000b */
[----:B------:R-:W-:Y:S02]  /*58f0*/  IMAD.MOV.U32 R11, RZ, RZ, R12 ;  /* 0x000000ffff0b7224 */ /* 0x000fe400078e000c */
[----:B------:R-:W-:Y:S02]  /*5900*/  IMAD.MOV.U32 R12, RZ, RZ, R13 ;  /* 0x000000ffff0c7224 */ /* 0x000fe400078e000d */
[----:B------:R-:W-:Y:S02]  /*5910*/  IMAD.MOV.U32 R13, RZ, RZ, R16 ;  /* 0x000000ffff0d7224 */ /* 0x000fe400078e0010 */
[----:B------:R-:W-:Y:S02]  /*5920*/  IMAD.MOV.U32 R43, RZ, RZ, R17 ;  /* 0x000000ffff2b7224 */ /* 0x000fe400078e0011 */
[----:B------:R-:W-:-:S02]  /*5930*/  IMAD.MOV.U32 R94, RZ, RZ, R14 ;  /* 0x000000ffff5e7224 */ /* 0x000fc400078e000e */
[----:B------:R-:W-:Y:S02]  /*5940*/  IMAD.MOV.U32 R93, RZ, RZ, R15 ;  /* 0x000000ffff5d7224 */ /* 0x000fe400078e000f */
[----:B------:R-:W-:Y:S02]  /*5950*/  IMAD.MOV.U32 R97, RZ, RZ, R8 ;  /* 0x000000ffff617224 */ /* 0x000fe400078e0008 */
[----:B------:R-:W-:Y:S02]  /*5960*/  IMAD.MOV.U32 R96, RZ, RZ, R9 ;  /* 0x000000ffff607224 */ /* 0x000fe400078e0009 */
[----:B------:R-:W-:Y:S02]  /*5970*/  IMAD.MOV.U32 R99, RZ, RZ, R6 ;  /* 0x000000ffff637224 */ /* 0x000fe400078e0006 */
[----:B------:R-:W-:Y:S02]  /*5980*/  IMAD.MOV.U32 R35, RZ, RZ, R7 ;  /* 0x000000ffff237224 */ /* 0x000fe400078e0007 */
[----:B------:R-:W-:-:S02]  /*5990*/  IMAD.MOV.U32 R104, RZ, RZ, R4 ;  /* 0x000000ffff687224 */ /* 0x000fc400078e0004 */
[----:B------:R-:W-:Y:S02]  /*59a0*/  IMAD.MOV.U32 R95, RZ, RZ, R5 ;  /* 0x000000ffff5f7224 */ /* 0x000fe400078e0005 */
[----:B---3--:R-:W-:Y:S01]  /*59b0*/  IMAD.WIDE R2, R18, 0x2, R2 ;  /* 0x0000000212027825 */ /* 0x008fe200078e0202 */
[----:B0-----:R-:W-:Y:S01]  /*59c0*/  @!P0 CALL.REL.NOINC `(.L_x_1) ;  /* 0x0000001000008944 */ /* 0x001fe20003c00000 */
[----:B------:R-:W-:Y:S05]  /*59d0*/  BRA `(.L_x_2) ;  /* 0xffffd58000007947 */ /* 0x000fea000383ffff */
.L_x_1:
[----:B------:R-:W-:Y:S02]  /*59e0*/  F2FP.BF16.PACK_AB R6, R83, R79 ;  /* 0x0000004f5306723e */ /* 0x000fe400000010ff */
[----:B------:R-:W-:Y:S02]  /*59f0*/  F2FP.BF16.PACK_AB R8, R111, R115 ;  /* 0x000000736f08723e */ /* 0x000fe400000010ff */
[----:B------:R-:W-:Y:S02]  /*5a00*/  F2FP.BF16.PACK_AB R10, R63, R59 ;  /* 0x0000003b3f0a723e */ /* 0x000fe400000010ff */
[----:B------:R-:W-:Y:S02]  /*5a10*/  F2FP.BF16.PACK_AB R12, R55, R75 ;  /* 0x0000004b370c723e */ /* 0x000fe400000010ff */
[----:B------:R-:W-:-:S02]  /*5a20*/  F2FP.BF16.PACK_AB R18, R81, R77 ;  /* 0x0000004d5112723e */ /* 0x000fc400000010ff */
[----:B------:R-:W-:Y:S02]  /*5a30*/  F2FP.BF16.PACK_AB R16, R109, R113 ;  /* 0x000000716d10723e */ /* 0x000fe400000010ff */
        /* <DEDUP_REMOVED lines=26> */
.L_x_0:
[----:B0-----:R-:W2:Y:S04]  /*5be0*/  LDL.LU R24, [R1+0x10c] ;  /* 0x00010c0001187983 */ /* 0x001ea80000300800 */
[----:B------:R-:W3:Y:S04]  /*5bf0*/  LDL.LU R32, [R1+0x94] ;  /* 0x0000940001207983 */ /* 0x000ee80000300800 */
[----:B------:R-:W0:Y:S02]  /*5c00*/  S2R R25, SR_TID.X ;  /* 0x0000000000197919 */ /* 0x000e240000002100 */
[----:B0-----:R-:W-:-:S02]  /*5c10*/  IMAD.SHL.U32 R0, R25, 0x40, RZ ;  /* 0x0000004019007824 */ /* 0x001fc400078e00ff */
[C---:B------:R-:W-:Y:S02]  /*5c20*/  IMAD.SHL.U32 R2, R25.reuse, 0x10, RZ ;  /* 0x0000001019027824 */ /* 0x040fe400078e00ff */
[C---:B------:R-:W-:Y:S01]  /*5c30*/  IMAD.SHL.U32 R3, R25.reuse, 0x4, RZ ;  /* 0x0000000419037824 */ /* 0x040fe200078e00ff */
[----:B------:R-:W-:Y:S01]  /*5c40*/  LOP3.LUT R0, R0, 0x3840, RZ, 0xc0, !PT ;  /* 0x0000384000007812 */ /* 0x000fe200078ec0ff */
[----:B------:R-:W-:Y:S01]  /*5c50*/  IMAD.SHL.U32 R21, R25, 0x8, RZ ;  /* 0x0000000819157824 */ /* 0x000fe200078e00ff */
[----:B------:R-:W-:Y:S02]  /*5c60*/  LOP3.LUT R2, R2, 0x30, RZ, 0xc0, !PT ;  /* 0x0000003002027812 */ /* 0x000fe400078ec0ff */
[----:B------:R-:W-:Y:S02]  /*5c70*/  LOP3.LUT R3, R0, 0x38, R3, 0xf8, !PT ;  /* 0x0000003800037812 */ /* 0x000fe400078ef803 */
[----:B------:R-:W-:Y:S02]  /*5c80*/  SHF.R.S32.HI R0, RZ, 0x4, R25 ;  /* 0x00000004ff007819 */ /* 0x000fe40000011419 */
[----:B------:R-:W-:-:S02]  /*5c90*/  LOP3.LUT R22, R2, 0x780, R21, 0xf8, !PT ;  /* 0x0000078002167812 */ /* 0x000fc400078ef815 */
[--C-:B------:R-:W-:Y:S02]  /*5ca0*/  SHF.R.S32.HI R20, RZ, 0x2, R25.reuse ;  /* 0x00000002ff147819 */ /* 0x100fe40000011419 */
[----:B------:R-:W-:Y:S02]  /*5cb0*/  LOP3.LUT R2, R25, 0x100, RZ, 0xc0, !PT ;  /* 0x0000010019027812 */ /* 0x000fe400078ec0ff */
[----:B------:R-:W-:Y:S02]  /*5cc0*/  SHF.R.S32.HI R21, RZ, 0x3, R25 ;  /* 0x00000003ff157819 */ /* 0x000fe40000011419 */
[----:B------:R-:W-:Y:S02]  /*5cd0*/  SGXT R0, R0, 0x1 ;  /* 0x000000010000781a */ /* 0x000fe40000000200 */
[----:B------:R-:W-:Y:S02]  /*5ce0*/  SGXT R20, R20, 0x1 ;  /* 0x000000011414781a */ /* 0x000fe40000000200 */
[----:B------:R-:W-:-:S02]  /*5cf0*/  SHF.R.U32.HI R23, RZ, 0x2, R2 ;  /* 0x00000002ff177819 */ /* 0x000fc40000011602 */
[----:B------:R-:W-:Y:S02]  /*5d00*/  SGXT R21, R21, 0x1 ;  /* 0x000000011515781a */ /* 0x000fe40000000200 */
[----:B------:R-:W-:Y:S02]  /*5d10*/  LOP3.LUT R3, R3, 0x4040, R0, 0x78, !PT ;  /* 0x0000404003037812 */ /* 0x000fe400078e7800 */
[----:B------:R-:W-:Y:S02]  /*5d20*/  LOP3.LUT R20, R23, 0x4040, R20, 0x78, !PT ;  /* 0x0000404017147812 */ /* 0x000fe400078e7814 */
[----:B------:R-:W-:Y:S02]  /*5d30*/  LOP3.LUT R21, R22, 0x8008, R21, 0xf8, !PT ;  /* 0x0000800816157812 */ /* 0x000fe400078ef815 */
[----:B------:R-:W-:Y:S01]  /*5d40*/  LEA.HI R3, R2, R3, RZ, 0x1f ;  /* 0x0000000302037211 */ /* 0x000fe200078ff8ff */
[----:B------:R-:W-:Y:S01]  /*5d50*/  BAR.SYNC.DEFER_BLOCKING 0x0 ;  /* 0x0000000000007b1d */ /* 0x000fe20000010000 */
[----:B------:R-:W-:-:S02]  /*5d60*/  LOP3.LUT R30, R21, R20, RZ, 0xfc, !PT ;  /* 0x00000014151e7212 */ /* 0x000fc400078efcff */
[----:B------:R-:W-:-:S03]  /*5d70*/  LOP3.LUT R20, R3, 0x8, RZ, 0x3c, !PT ;  /* 0x0000000803147812 */ /* 0x000fc600078e3cff */
[----:B------:R-:W-:Y:S04]  /*5d80*/  STS.64 [R3], R52 ;  /* 0x0000003403007388 */ /* 0x000fe80000000a00 */
[----:B------:R-:W-:Y:S04]  /*5d90*/  STS.64 [R3+0x400], R4 ;  /* 0x0004000403007388 */ /* 0x000fe80000000a00 */
        /* <DEDUP_REMOVED lines=9> */
[----:B------:R0:W-:Y:S04]  /*5e30*/  STS.64 [R20+0x8500], R10 ;  /* 0x0085000a14007388 */ /* 0x0001e80000000a00 */
[----:B------:R-:W-:Y:S04]  /*5e40*/  STS.64 [R20+0x8200], R110 ;  /* 0x0082006e14007388 */ /* 0x000fe80000000a00 */
[----:B------:R-:W-:Y:S04]  /*5e50*/  STS.64 [R20+0x8600], R8 ;  /* 0x0086000814007388 */ /* 0x000fe80000000a00 */
[----:B------:R-:W-:Y:S04]  /*5e60*/  STS.64 [R20+0x8300], R78 ;  /* 0x0083004e14007388 */ /* 0x000fe80000000a00 */
[----:B------:R1:W-:Y:S04]  /*5e70*/  STS.64 [R20+0x8700], R6 ;  /* 0x0087000614007388 */ /* 0x0003e80000000a00 */
[----:B------:R-:W-:Y:S01]  /*5e80*/  BAR.SYNC.DEFER_BLOCKING 0x0 ;  /* 0x0000000000007b1d */ /* 0x000fe20000010000 */
[----:B------:R-:W-:-:S02]  /*5e90*/  LOP3.LUT R58, R30, 0x8, RZ, 0x3c, !PT ;  /* 0x000000081e3a7812 */ /* 0x000fc400078e3cff */
[----:B------:R-:W-:-:S04]  /*5ea0*/  SHF.R.U32.HI R36, RZ, 0x7, R25 ;  /* 0x00000007ff247819 */ /* 0x000fc80000011619 */
[----:B------:R-:W-:Y:S01]  /*5eb0*/  SGXT.U32 R36, R36, 0x2 ;  /* 0x000000022424781a */ /* 0x000fe20000000000 */
[----:B------:R-:W4:Y:S04]  /*5ec0*/  LDS.64 R2, [R30] ;  /* 0x000000001e027984 */ /* 0x000f280000000a00 */
[----:B------:R-:W5:Y:S04]  /*5ed0*/  LDS.64 R4, [R58] ;  /* 0x000000003a047984 */ /* 0x000f680000000a00 */
[----:B------:R-:W-:Y:S04]  /*5ee0*/  LDS.64 R18, [R58+0x1000] ;  /* 0x001000003a127984 */ /* 0x000fe80000000a00 */
[----:B------:R-:W-:Y:S01]  /*5ef0*/  LDS.64 R16, [R58+0x1800] ;  /* 0x001800003a107984 */ /* 0x000fe20000000a00 */
[C---:B--2---:R-:W-:Y:S01]  /*5f00*/  IMAD R44, R24.reuse, c[0x0][0x194], RZ ;  /* 0x00006500182c7a24 */ /* 0x044fe200078e02ff */
[----:B------:R-:W-:-:S02]  /*5f10*/  ISETP.GE.AND P0, PT, R24, c[0x0][0x178], PT ;  /* 0x00005e0018007a0c */ /* 0x000fc40003f06270 */
[C---:B---3--:R-:W-:Y:S02]  /*5f20*/  LOP3.LUT R0, R32.reuse, R36, RZ, 0xfc, !PT ;  /* 0x0000002420007212 */ /* 0x048fe400078efcff */
[----:B0-----:R-:W-:Y:S02]  /*5f30*/  LOP3.LUT R10, R32, 0x4, R36, 0xfe, !PT ;  /* 0x00000004200a7812 */ /* 0x001fe400078efe24 */
[----:B------:R-:W-:Y:S01]  /*5f40*/  LEA R43, P2, R44, c[0x0][0x170], 0x1 ;  /* 0x00005c002c2b7a11 */ /* 0x000fe200078408ff */
[----:B------:R-:W-:Y:S01]  /*5f50*/  IMAD R61, R0, c[0x0][0x198], RZ ;  /* 0x00006600003d7a24 */ /* 0x000fe200078e02ff */
[C---:B------:R-:W-:Y:S01]  /*5f60*/  ISETP.LT.AND P4, PT, R10.reuse, c[0x0][0x17c], !P0 ;  /* 0x00005f000a007a0c */ /* 0x040fe20004781270 */
[----:B------:R-:W-:Y:S01]  /*5f70*/  IMAD R10, R10, c[0x0][0x198], RZ ;  /* 0x000066000a0a7a24 */ /* 0x000fe200078e02ff */
[----:B------:R-:W-:Y:S02]  /*5f80*/  ISETP.LT.AND P1, PT, R0, c[0x0][0x17c], !P0 ;  /* 0x00005f0000007a0c */ /* 0x000fe40004721270 */
[----:B------:R-:W-:-:S02]  /*5f90*/  LEA.HI.X.SX32 R44, R44, c[0x0][0x174], 0x1, P2 ;  /* 0x00005d002c2c7a11 */ /* 0x000fc400010f0eff */
[CC--:B-1----:R-:W-:Y:S02]  /*5fa0*/  LEA R6, P2, R61.reuse, R43.reuse, 0x1 ;  /* 0x0000002b3d067211 */ /* 0x0c2fe400078408ff */
[C---:B------:R-:W-:Y:S02]  /*5fb0*/  LEA R8, P3, R10.reuse, R43, 0x1 ;  /* 0x0000002b0a087211 */ /* 0x040fe400078608ff */
[-C--:B------:R-:W-:Y:S02]  /*5fc0*/  LEA.HI.X.SX32 R7, R61, R44.reuse, 0x1, P2 ;  /* 0x0000002c3d077211 */ /* 0x080fe400010f0eff */
[----:B------:R-:W-:Y:S02]  /*5fd0*/  LEA.HI.X.SX32 R9, R10, R44, 0x1, P3 ;  /* 0x0000002c0a097211 */ /* 0x000fe400018f0eff */
[----:B------:R-:W0:Y:S04]  /*5fe0*/  LDS.64 R10, [R30+0x800] ;  /* 0x000800001e0a7984 */ /* 0x000e280000000a00 */
[----:B----4-:R-:W-:Y:S04]  /*5ff0*/  @P1 STG.E.U16 [R6.64], R2 ;  /* 0x0000000206001986 */ /* 0x010fe8000c101506 */
[----:B-----5:R-:W-:Y:S04]  /*6000*/  @P4 STG.E.U16 [R8.64], R4 ;  /* 0x0000000408004986 */ /* 0x020fe8000c101506 */
[----:B------:R-:W1:Y:S01]  /*6010*/  LDS.64 R8, [R58+0x800] ;  /* 0x000800003a087984 */ /* 0x000e620000000a00 */
[----:B------:R-:W-:-:S03]  /*6020*/  LOP3.LUT R15, R32, 0x8, R36, 0xfe, !PT ;  /* 0x00000008200f7812 */ /* 0x000fc600078efe24 */
[----:B------:R-:W2:Y:S01]  /*6030*/  LDS.64 R6, [R30+0x1000] ;  /* 0x001000001e067984 */ /* 0x000ea20000000a00 */
[C---:B------:R-:W-:Y:S01]  /*6040*/  ISETP.LT.AND P4, PT, R15.reuse, c[0x0][0x17c], !P0 ;  /* 0x00005f000f007a0c */ /* 0x040fe20004781270 */
[----:B------:R-:W-:Y:S01]  /*6050*/  IMAD R15, R15, c[0x0][0x198], RZ ;  /* 0x000066000f0f7a24 */ /* 0x000fe200078e02ff */
[C-C-:B------:R-:W-:Y:S02]  /*6060*/  LOP3.LUT R14, R32.reuse, 0xc, R36.reuse, 0xfe, !PT ;  /* 0x0000000c200e7812 */ /* 0x140fe400078efe24 */
[C-C-:B------:R-:W-:Y:S02]  /*6070*/  LOP3.LUT R13, R32.reuse, 0x10, R36.reuse, 0xfe, !PT ;  /* 0x00000010200d7812 */ /* 0x140fe400078efe24 */
[----:B------:R-:W-:Y:S01]  /*6080*/  LOP3.LUT R12, R32, 0x14, R36, 0xfe, !PT ;  /* 0x00000014200c7812 */ /* 0x000fe200078efe24 */
[C---:B------:R-:W-:Y:S01]  /*6090*/  IMAD R20, R14.reuse, c[0x0][0x198], RZ ;  /* 0x000066000e147a24 */ /* 0x040fe200078e02ff */
[----:B------:R-:W-:Y:S01]  /*60a0*/  LEA R24, P6, R15, R43, 0x1 ;  /* 0x0000002b0f187211 */ /* 0x000fe200078c08ff */
[C---:B------:R-:W-:Y:S01]  /*60b0*/  IMAD R21, R13.reuse, c[0x0][0x198], RZ ;  /* 0x000066000d157a24 */ /* 0x040fe200078e02ff */
[----:B------:R-:W-:Y:S01]  /*60c0*/  ISETP.LT.AND P3, PT, R14, c[0x0][0x17c], !P0 ;  /* 0x00005f000e007a0c */ /* 0x000fe20004761270 */
[----:B------:R-:W-:Y:S01]  /*60d0*/  IMAD R33, R12, c[0x0][0x198], RZ ;  /* 0x000066000c217a24 */ /* 0x000fe200078e02ff */
[----:B------:R-:W-:-:S02]  /*60e0*/  ISETP.LT.AND P2, PT, R13, c[0x0][0x17c], !P0 ;  /* 0x00005f000d007a0c */ /* 0x000fc40004741270 */
[----:B------:R-:W-:Y:S02]  /*60f0*/  ISETP.LT.AND P1, PT, R12, c[0x0][0x17c], !P0 ;  /* 0x00005f000c007a0c */ /* 0x000fe40004721270 */
[----:B------:R-:W3:Y:S01]  /*6100*/  LDS.64 R12, [R30+0x1800] ;  /* 0x001800001e0c7984 */ /* 0x000ee20000000a00 */
[-C--:B------:R-:W-:Y:S02]  /*6110*/  LEA.HI.X.SX32 R25, R15, R44.reuse, 0x1, P6 ;  /* 0x0000002c0f197211 */ /* 0x080fe400030f0eff */
[CC--:B------:R-:W-:Y:S01]  /*6120*/  LEA R26, P5, R20.reuse, R43.reuse, 0x1 ;  /* 0x0000002b141a7211 */ /* 0x0c0fe200078a08ff */
[----:B------:R-:W4:Y:S01]  /*6130*/  LDS.64 R14, [R30+0x2000] ;  /* 0x002000001e0e7984 */ /* 0x000f220000000a00 */
[C---:B------:R-:W-:Y:S02]  /*6140*/  LEA R28, P6, R21.reuse, R43, 0x1 ;  /* 0x0000002b151c7211 */ /* 0x040fe400078c08ff */
[-C--:B------:R-:W-:Y:S02]  /*6150*/  LEA.HI.X.SX32 R27, R20, R44.reuse, 0x1, P5 ;  /* 0x0000002c141b7211 */ /* 0x080fe400028f0eff */
[----:B------:R-:W-:-:S02]  /*6160*/  LEA.HI.X.SX32 R29, R21, R44, 0x1, P6 ;  /* 0x0000002c151d7211 */ /* 0x000fc400030f0eff */
[----:B------:R-:W5:Y:S01]  /*6170*/  LDS.64 R20, [R58+0x2000] ;  /* 0x002000003a147984 */ /* 0x000f620000000a00 */
[C-C-:B------:R-:W-:Y:S02]  /*6180*/  LOP3.LUT R23, R32.reuse, 0x18, R36.reuse, 0xfe, !PT ;  /* 0x0000001820177812 */ /* 0x140fe400078efe24 */
[----:B------:R-:W-:Y:S01]  /*6190*/  LOP3.LUT R22, R32, 0x1c, R36, 0xfe, !PT ;  /* 0x0000001c20167812 */ /* 0x000fe200078efe24 */
[----:B0-----:R-:W-:Y:S01]  /*61a0*/  @P4 STG.E.U16 [R24.64], R10 ;  /* 0x0000000a18004986 */ /* 0x001fe2000c101506 */
[C---:B------:R-:W-:Y:S01]  /*61b0*/  ISETP.LT.AND P4, PT, R23.reuse, c[0x0][0x17c], !P0 ;  /* 0x00005f0017007a0c */ /* 0x040fe20004781270 */
[----:B------:R-:W-:Y:S02]  /*61c0*/  IMAD R37, R23, c[0x0][0x198], RZ ;  /* 0x0000660017257a24 */ /* 0x000fe400078e02ff */
[----:B-1----:R-:W-:Y:S01]  /*61d0*/  @P3 STG.E.U16 [R26.64], R8 ;  /* 0x000000081a003986 */ /* 0x002fe2000c101506 */
[C---:B------:R-:W-:Y:S01]  /*61e0*/  ISETP.LT.AND P3, PT, R22.reuse, c[0x0][0x17c], !P0 ;  /* 0x00005f0016007a0c */ /* 0x040fe20004761270 */
[----:B------:R-:W-:-:S02]  /*61f0*/  IMAD R39, R22, c[0x0][0x198], RZ ;  /* 0x0000660016277a24 */ /* 0x000fc400078e02ff */
[----:B------:R-:W0:Y:S01]  /*6200*/  LDS.64 R22, [R30+0x2800] ;  /* 0x002800001e167984 */ /* 0x000e220000000a00 */
[C-C-:B------:R-:W-:Y:S02]  /*6210*/  LOP3.LUT R35, R32.reuse, 0x20, R36.reuse, 0xfe, !PT ;  /* 0x0000002020237812 */ /* 0x140fe400078efe24 */
[C-C-:B------:R-:W-:Y:S01]  /*6220*/  LOP3.LUT R34, R32.reuse, 0x24, R36.reuse, 0xfe, !PT ;  /* 0x0000002420227812 */ /* 0x140fe200078efe24 */
[----:B------:R-:W1:Y:S01]  /*6230*/  LDS.64 R24, [R58+0x2800] ;  /* 0x002800003a187984 */ /* 0x000e620000000a00 */
[C-C-:B------:R-:W-:Y:S02]  /*6240*/  LOP3.LUT R31, R32.reuse, 0x28, R36.reuse, 0xfe, !PT ;  /* 0x00000028201f7812 */ /* 0x140fe400078efe24 */
[C-C-:B------:R-:W-:Y:S01]  /*6250*/  LOP3.LUT R86, R32.reuse, 0x2c, R36.reuse, 0xfe, !PT ;  /* 0x0000002c20567812 */ /* 0x140fe200078efe24 */
[----:B------:R-:W0:Y:S01]  /*6260*/  LDS.64 R26, [R30+0x3000] ;  /* 0x003000001e1a7984 */ /* 0x000e220000000a00 */
[C-C-:B------:R-:W-:Y:S02]  /*6270*/  LOP3.LUT R63, R32.reuse, 0x30, R36.reuse, 0xfe, !PT ;  /* 0x00000030203f7812 */ /* 0x140fe400078efe24 */
[----:B------:R-:W-:-:S02]  /*6280*/  LOP3.LUT R62, R32, 0x34, R36, 0xfe, !PT ;  /* 0x00000034203e7812 */ /* 0x000fc400078efe24 */
[C-C-:B------:R-:W-:Y:S02]  /*6290*/  LOP3.LUT R59, R32.reuse, 0x38, R36.reuse, 0xfe, !PT ;  /* 0x00000038203b7812 */ /* 0x140fe400078efe24 */
[C-C-:B------:R-:W-:Y:S02]  /*62a0*/  LOP3.LUT R60, R32.reuse, 0x3c, R36.reuse, 0xfe, !PT ;  /* 0x0000003c203c7812 */ /* 0x140fe400078efe24 */
[C-C-:B------:R-:W-:Y:S02]  /*62b0*/  LOP3.LUT R97, R32.reuse, 0x40, R36.reuse, 0xfe, !PT ;  /* 0x0000004020617812 */ /* 0x140fe400078efe24 */
[C-C-:B------:R-:W-:Y:S02]  /*62c0*/  LOP3.LUT R94, R32.reuse, 0x44, R36.reuse, 0xfe, !PT ;  /* 0x00000044205e7812 */ /* 0x140fe400078efe24 */
        /* <DEDUP_REMOVED lines=45> */
[----:B------:R-:W-:Y:S02]  /*65a0*/  LOP3.LUT R57, R32, 0xfc, R36, 0xfe, !PT ;  /* 0x000000fc20397812 */ /* 0x000fe400078efe24 */
[CC--:B------:R-:W-:Y:S01]  /*65b0*/  LEA R32, P5, R33.reuse, R43.reuse, 0x1 ;  /* 0x0000002b21207211 */ /* 0x0c0fe200078a08ff */
[----:B--2---:R-:W-:Y:S03]  /*65c0*/  @P2 STG.E.U16 [R28.64], R6 ;  /* 0x000000061c002986 */ /* 0x004fe6000c101506 */
[----:B------:R-:W-:Y:S01]  /*65d0*/  LEA.HI.X.SX32 R33, R33, R44, 0x1, P5 ;  /* 0x0000002c21217211 */ /* 0x000fe200028f0eff */
[----:B------:R-:W2:Y:S01]  /*65e0*/  LDS.64 R28, [R58+0x3000] ;  /* 0x003000003a1c7984 */ /* 0x000ea20000000a00 */
[C---:B------:R-:W-:Y:S01]  /*65f0*/  ISETP.LT.AND P2, PT, R35.reuse, c[0x0][0x17c], !P0 ;  /* 0x00005f0023007a0c */ /* 0x040fe20004741270 */
[----:B------:R-:W-:Y:S01]  /*6600*/  IMAD R35, R35, c[0x0][0x198], RZ ;  /* 0x0000660023237a24 */ /* 0x000fe200078e02ff */
[-C--:B------:R-:W-:Y:S01]  /*6610*/  LEA R36, P6, R37, R43.reuse, 0x1 ;  /* 0x0000002b25247211 */ /* 0x080fe200078c08ff */
[----:B------:R0:W-:Y:S01]  /*6620*/  @P1 STG.E.U16 [R32.64], R18 ;  /* 0x0000001220001986 */ /* 0x0001e2000c101506 */
[----:B------:R-:W-:-:S02]  /*6630*/  LEA R38, P5, R39, R43, 0x1 ;  /* 0x0000002b27267211 */ /* 0x000fc400078a08ff */
[-C--:B------:R-:W-:Y:S02]  /*6640*/  LEA.HI.X.SX32 R37, R37, R44.reuse, 0x1, P6 ;  /* 0x0000002c25257211 */ /* 0x080fe400030f0eff */
[C---:B------:R-:W-:Y:S02]  /*6650*/  ISETP.LT.AND P1, PT, R34.reuse, c[0x0][0x17c], !P0 ;  /* 0x00005f0022007a0c */ /* 0x040fe40004721270 */
[----:B------:R-:W-:Y:S01]  /*6660*/  LEA R40, P6, R35, R43, 0x1 ;  /* 0x0000002b23287211 */ /* 0x000fe200078c08ff */
[----:B0-----:R-:W-:Y:S01]  /*6670*/  IMAD R32, R34, c[0x0][0x198], RZ ;  /* 0x0000660022207a24 */ /* 0x001fe200078e02ff */
[----:B------:R-:W-:-:S04]  /*6680*/  LEA.HI.X.SX32 R39, R39, R44, 0x1, P5 ;  /* 0x0000002c27277211 */ /* 0x000fc800028f0eff */
[C---:B------:R-:W-:Y:S02]  /*6690*/  LEA R34, P5, R32.reuse, R43, 0x1 ;  /* 0x0000002b20227211 */ /* 0x040fe400078a08ff */
[-C--:B------:R-:W-:Y:S01]  /*66a0*/  LEA.HI.X.SX32 R41, R35, R44.reuse, 0x1, P6 ;  /* 0x0000002c23297211 */ /* 0x080fe200030f0eff */
[C---:B------:R-:W-:Y:S01]  /*66b0*/  IMAD R98, R31.reuse, c[0x0][0x198], RZ ;  /* 0x000066001f627a24 */ /* 0x040fe200078e02ff */
[----:B------:R-:W-:Y:S02]  /*66c0*/  LEA.HI.X.SX32 R35, R32, R44, 0x1, P5 ;  /* 0x0000002c20237211 */ /* 0x000fe400028f0eff */
[----:B------:R-:W-:Y:S01]  /*66d0*/  ISETP.LT.AND P5, PT, R31, c[0x0][0x17c], !P0 ;  /* 0x00005f001f007a0c */ /* 0x000fe200047a1270 */
[----:B---3--:R0:W-:Y:S01]  /*66e0*/  @P4 STG.E.U16 [R36.64], R12 ;  /* 0x0000000c24004986 */ /* 0x0081e2000c101506 */
[----:B------:R-:W-:-:S03]  /*66f0*/  ISETP.LT.AND P4, PT, R86, c[0x0][0x17c], !P0 ;  /* 0x00005f0056007a0c */ /* 0x000fc60004781270 */
[----:B------:R-:W3:Y:S01]  /*6700*/  LDS.64 R30, [R30+0x3800] ;  /* 0x003800001e1e7984 */ /* 0x000ee20000000a00 */
[----:B------:R-:W-:-:S03]  /*6710*/  IMAD R86, R86, c[0x0][0x198], RZ ;  /* 0x0000660056567a24 */ /* 0x000fc600078e02ff */
[----:B------:R1:W-:Y:S04]  /*6720*/  @P3 STG.E.U16 [R38.64], R16 ;  /* 0x0000001026003986 */ /* 0x0003e8000c101506 */
[----:B----4-:R4:W-:Y:S01]  /*6730*/  @P2 STG.E.U16 [R40.64], R14 ;  /* 0x0000000e28002986 */ /* 0x0109e2000c101506 */
[C---:B0-----:R-:W-:Y:S02]  /*6740*/  LEA R36, P2, R98.reuse, R43, 0x1 ;  /* 0x0000002b62247211 */ /* 0x041fe400078408ff */
[C---:B------:R-:W-:Y:S01]  /*6750*/  ISETP.LT.AND P3, PT, R63.reuse, c[0x0][0x17c], !P0 ;  /* 0x00005f003f007a0c */ /* 0x040fe20004761270 */
[----:B-----5:R0:W-:Y:S01]  /*6760*/  @P1 STG.E.U16 [R34.64], R20 ;  /* 0x0000001422001986 */ /* 0x0201e2000c101506 */
[----:B------:R-:W-:Y:S01]  /*6770*/  LEA.HI.X.SX32 R37, R98, R44, 0x1, P2 ;  /* 0x0000002c62257211 */ /* 0x000fe200010f0eff */
[----:B------:R-:W-:-:S02]  /*6780*/  IMAD R63, R63, c[0x0][0x198], RZ ;  /* 0x000066003f3f7a24 */ /* 0x000fc400078e02ff */
[----:B------:R5:W3:Y:S01]  /*6790*/  LDS.64 R32, [R58+0x3800] ;  /* 0x003800003a207984 */ /* 0x000ae20000000a00 */
[-C--:B-1----:R-:W-:Y:S02]  /*67a0*/  LEA R38, P1, R86, R43.reuse, 0x1 ;  /* 0x0000002b56267211 */ /* 0x082fe400078208ff */
[C---:B------:R-:W-:Y:S01]  /*67b0*/  ISETP.LT.AND P2, PT, R62.reuse, c[0x0][0x17c], !P0 ;  /* 0x00005f003e007a0c */ /* 0x040fe20004741270 */
[----:B------:R-:W-:Y:S01]  /*67c0*/  IMAD R62, R62, c[0x0][0x198], RZ ;  /* 0x000066003e3e7a24 */ /* 0x000fe200078e02ff */
[-C--:B------:R-:W-:Y:S01]  /*67d0*/  LEA.HI.X.SX32 R39, R86, R44.reuse, 0x1, P1 ;  /* 0x0000002c56277211 */ /* 0x080fe200008f0eff */
[----:B------:R1:W-:Y:S01]  /*67e0*/  @P5 STG.E.U16 [R36.64], R22 ;  /* 0x0000001624005986 */ /* 0x0003e2000c101506 */
[-C--:B----4-:R-:W-:Y:S01]  /*67f0*/  LEA R40, P6, R63, R43.reuse, 0x1 ;  /* 0x0000002b3f287211 */ /* 0x090fe200078c08ff */
[----:B0-----:R-:W-:Y:S01]  /*6800*/  IMAD R35, R59, c[0x0][0x198], RZ ;  /* 0x000066003b237a24 */ /* 0x001fe200078e02ff */
[----:B-----5:R-:W-:Y:S01]  /*6810*/  LEA R58, P5, R62, R43, 0x1 ;  /* 0x0000002b3e3a7211 */ /* 0x020fe200078a08ff */
[----:B------:R0:W-:Y:S01]  /*6820*/  @P4 STG.E.U16 [R38.64], R24 ;  /* 0x0000001826004986 */ /* 0x0001e2000c101506 */
[----:B------:R-:W-:-:S02]  /*6830*/  LEA.HI.X.SX32 R41, R63, R44, 0x1, P6 ;  /* 0x0000002c3f297211 */ /* 0x000fc400030f0eff */
[----:B------:R-:W-:Y:S02]  /*6840*/  ISETP.LT.AND P4, PT, R59, c[0x0][0x17c], !P0 ;  /* 0x00005f003b007a0c */ /* 0x000fe40004781270 */
[-C--:B------:R-:W-:Y:S01]  /*6850*/  LEA.HI.X.SX32 R59, R62, R44.reuse, 0x1, P5 ;  /* 0x0000002c3e3b7211 */ /* 0x080fe200028f0eff */
[C---:B------:R-:W-:Y:S01]  /*6860*/  IMAD R62, R60.reuse, c[0x0][0x198], RZ ;  /* 0x000066003c3e7a24 */ /* 0x040fe200078e02ff */
[CC--:B-1----:R-:W-:Y:S01]  /*6870*/  LEA R36, P5, R35.reuse, R43.reuse, 0x1 ;  /* 0x0000002b23247211 */ /* 0x0c2fe200078a08ff */
[----:B------:R-:W-:Y:S01]  /*6880*/  IMAD.MOV.U32 R34, RZ, RZ, c[0x0][0x198] ;  /* 0x00006600ff227624 */ /* 0x000fe200078e00ff */
[----:B------:R1:W-:Y:S01]  /*6890*/  @P3 STG.E.U16 [R40.64], R26 ;  /* 0x0000001a28003986 */ /* 0x0003e2000c101506 */
[----:B------:R-:W-:Y:S02]  /*68a0*/  ISETP.LT.AND P3, PT, R60, c[0x0][0x17c], !P0 ;  /* 0x00005f003c007a0c */ /* 0x000fe40004761270 */
[----:B------:R-:W-:Y:S01]  /*68b0*/  LEA.HI.X.SX32 R37, R35, R44, 0x1, P5 ;  /* 0x0000002c23257211 */ /* 0x000fe200028f0eff */
[----:B------:R-:W-:Y:S01]  /*68c0*/  IMAD R35, R34, 0x40, R61 ;  /* 0x0000004022237824 */ /* 0x000fe200078e023d */
[----:B------:R-:W-:-:S04]  /*68d0*/  LEA R60, P6, R62, R43, 0x1 ;  /* 0x0000002b3e3c7211 */ /* 0x000fc800078c08ff */
[-C--:B------:R-:W-:Y:S02]  /*68e0*/  LEA.HI.X.SX32 R61, R62, R44.reuse, 0x1, P6 ;  /* 0x0000002c3e3d7211 */ /* 0x080fe400030f0eff */
[-C--:B0-----:R-:W-:Y:S01]  /*68f0*/  LEA R38, P6, R35, R43.reuse, 0x1 ;  /* 0x0000002b23267211 */ /* 0x081fe200078c08ff */
[C---:B-1----:R-:W-:Y:S01]  /*6900*/  IMAD R41, R34.reuse, 0x4, R35 ;  /* 0x0000000422297824 */ /* 0x042fe200078e0223 */
[----:B------:R-:W-:Y:S01]  /*6910*/  ISETP.LT.AND P1, PT, R97, c[0x0][0x17c], !P0 ;  /* 0x00005f0061007a0c */ /* 0x000fe20004721270 */
[----:B--2---:R0:W-:Y:S01]  /*6920*/  @P2 STG.E.U16 [R58.64], R28 ;  /* 0x0000001c3a002986 */ /* 0x0041e2000c101506 */
[-C--:B------:R-:W-:Y:S01]  /*6930*/  LEA.HI.X.SX32 R39, R35, R44.reuse, 0x1, P6 ;  /* 0x0000002c23277211 */ /* 0x080fe200030f0eff */
[----:B------:R-:W-:Y:S01]  /*6940*/  IMAD R35, R34, 0x4, R41 ;  /* 0x0000000422237824 */ /* 0x000fe200078e0229 */
[C---:B------:R-:W-:Y:S02]  /*6950*/  LEA R40, P6, R41.reuse, R43, 0x1 ;  /* 0x0000002b29287211 */ /* 0x040fe400078c08ff */
[----:B------:R-:W-:Y:S01]  /*6960*/  ISETP.LT.AND P2, PT, R94, c[0x0][0x17c], !P0 ;  /* 0x00005f005e007a0c */ /* 0x000fe20004741270 */
[----:B---3--:R1:W-:Y:S01]  /*6970*/  @P4 STG.E.U16 [R36.64], R30 ;  /* 0x0000001e24004986 */ /* 0x0083e2000c101506 */
[----:B------:R-:W-:-:S02]  /*6980*/  LEA.HI.X.SX32 R41, R41, R44, 0x1, P6 ;  /* 0x0000002c29297211 */ /* 0x000fc400030f0eff */
[----:B------:R-:W-:Y:S01]  /*6990*/  PRMT R2, R2, 0x7632, R2 ;  /* 0x0000763202027816 */ /* 0x000fe20000000002 */
[----:B0-----:R-:W-:Y:S01]  /*69a0*/  IMAD R59, R34, 0x4, R35 ;  /* 0x00000004223b7824 */ /* 0x001fe200078e0223 */
[----:B------:R-:W-:Y:S02]  /*69b0*/  PRMT R20, R4, 0x7632, R20 ;  /* 0x0000763204147816 */ /* 0x000fe40000000014 */
[-C--:B-1----:R-:W-:Y:S01]  /*69c0*/  LEA R36, P6, R35, R43.reuse, 0x1 ;  /* 0x0000002b23247211 */ /* 0x082fe200078c08ff */
[----:B------:R-:W-:Y:S01]  /*69d0*/  @P3 STG.E.U16 [R60.64], R32 ;  /* 0x000000203c003986 */ /* 0x000fe2000c101506 */
[----:B------:R-:W-:Y:S02]  /*69e0*/  ISETP.LT.AND P5, PT, R95, c[0x0][0x17c], !P0 ;  /* 0x00005f005f007a0c */ /* 0x000fe400047a1270 */
[----:B------:R-:W-:Y:S01]  /*69f0*/  LEA.HI.X.SX32 R37, R35, R44, 0x1, P6 ;  /* 0x0000002c23257211 */ /* 0x000fe200030f0eff */
[----:B------:R-:W-:Y:S01]  /*6a00*/  IMAD R35, R34, 0x4, R59 ;  /* 0x0000000422237824 */ /* 0x000fe200078e023b */
[----:B------:R-:W-:Y:S01]  /*6a10*/  LEA R58, P6, R59, R43, 0x1 ;  /* 0x0000002b3b3a7211 */ /* 0x000fe200078c08ff */
[----:B------:R0:W-:Y:S01]  /*6a20*/  @P1 STG.E.U16 [R38.64], R2 ;  /* 0x0000000226001986 */ /* 0x0001e2000c101506 */
[----:B------:R-:W-:-:S02]  /*6a30*/  ISETP.LT.AND P4, PT, R96, c[0x0][0x17c], !P0 ;  /* 0x00005f0060007a0c */ /* 0x000fc40004781270 */
[----:B------:R-:W-:Y:S01]  /*6a40*/  LEA.HI.X.SX32 R59, R59, R44, 0x1, P6 ;  /* 0x0000002c3b3b7211 */ /* 0x000fe200030f0eff */
[----:B------:R1:W-:Y:S01]  /*6a50*/  @P2 STG.E.U16 [R40.64], R20 ;  /* 0x0000001428002986 */ /* 0x0003e2000c101506 */
[----:B------:R-:W-:Y:S02]  /*6a60*/  PRMT R18, R10, 0x7632, R18 ;  /* 0x000076320a127816 */ /* 0x000fe40000000012 */
[----:B------:R-:W-:Y:S02]  /*6a70*/  ISETP.LT.AND P3, PT, R93, c[0x0][0x17c], !P0 ;  /* 0x00005f005d007a0c */ /* 0x000fe40004761270 */
[----:B0-----:R-:W-:Y:S01]  /*6a80*/  LEA R38, P6, R35, R43, 0x1 ;  /* 0x0000002b23267211 */ /* 0x001fe200078c08ff */
[----:B-1----:R-:W-:-:S03]  /*6a90*/  IMAD R41, R34, 0x4, R35 ;  /* 0x0000000422297824 */ /* 0x002fc600078e0223 */
[-C--:B------:R-:W-:Y:S02]  /*6aa0*/  LEA.HI.X.SX32 R39, R35, R44.reuse, 0x1, P6 ;  /* 0x0000002c23277211 */ /* 0x080fe400030f0eff */
[----:B------:R-:W-:Y:S01]  /*6ab0*/  ISETP.LT.AND P1, PT, R92, c[0x0][0x17c], !P0 ;  /* 0x00005f005c007a0c */ /* 0x000fe20004721270 */
[----:B------:R-:W-:Y:S01]  /*6ac0*/  IMAD R35, R34, 0x4, R41 ;  /* 0x0000000422237824 */ /* 0x000fe200078e0229 */
[C---:B------:R-:W-:Y:S01]  /*6ad0*/  LEA R40, P6, R41.reuse, R43, 0x1 ;  /* 0x0000002b29287211 */ /* 0x040fe200078c08ff */
[----:B------:R0:W-:Y:S01]  /*6ae0*/  @P5 STG.E.U16 [R36.64], R18 ;  /* 0x0000001224005986 */ /* 0x0001e2000c101506 */
[----:B------:R-:W-:Y:S01]  /*6af0*/  PRMT R8, R8, 0x7632, R8 ;  /* 0x0000763208087816 */ /* 0x000fe20000000008 */
[----:B------:R-:W-:Y:S01]  /*6b00*/  IMAD R61, R34, 0x4, R35 ;  /* 0x00000004223d7824 */ /* 0x000fe200078e0223 */
[----:B------:R-:W-:Y:S02]  /*6b10*/  LEA.HI.X.SX32 R41, R41, R44, 0x1, P6 ;  /* 0x0000002c29297211 */ /* 0x000fe400030f0eff */
[----:B------:R-:W-:Y:S01]  /*6b20*/  PRMT R6, R6, 0x7632, R6 ;  /* 0x0000763206067816 */ /* 0x000fe20000000006 */
[----:B------:R1:W-:Y:S01]  /*6b30*/  @P4 STG.E.U16 [R58.64], R8 ;  /* 0x000000083a004986 */ /* 0x0003e2000c101506 */
[----:B------:R-:W-:-:S02]  /*6b40*/  PRMT R20, R18, 0x7632, R20 ;  /* 0x0000763212147816 */ /* 0x000fc40000000014 */
[-C--:B0-----:R-:W-:Y:S02]  /*6b50*/  LEA R36, P6, R35, R43.reuse, 0x1 ;  /* 0x0000002b23247211 */ /* 0x081fe400078c08ff */
[----:B------:R-:W-:Y:S02]  /*6b60*/  ISETP.LT.AND P2, PT, R91, c[0x0][0x17c], !P0 ;  /* 0x00005f005b007a0c */ /* 0x000fe40004741270 */
[-C--:B------:R-:W-:Y:S01]  /*6b70*/  LEA.HI.X.SX32 R37, R35, R44.reuse, 0x1, P6 ;  /* 0x0000002c23257211 */ /* 0x080fe200030f0eff */
[----:B------:R-:W-:Y:S01]  /*6b80*/  IMAD R35, R34, 0x4, R61 ;  /* 0x0000000422237824 */ /* 0x000fe200078e023d */
[C---:B-1----:R-:W-:Y:S02]  /*6b90*/  LEA R58, P6, R61.reuse, R43, 0x1 ;  /* 0x0000002b3d3a7211 */ /* 0x042fe400078c08ff */
[----:B------:R-:W-:Y:S01]  /*6ba0*/  ISETP.LT.AND P5, PT, R90, c[0x0][0x17c], !P0 ;  /* 0x00005f005a007a0c */ /* 0x000fe200047a1270 */
[----:B------:R0:W-:Y:S01]  /*6bb0*/  @P3 STG.E.U16 [R38.64], R6 ;  /* 0x0000000626003986 */ /* 0x0001e2000c101506 */
[----:B------:R-:W-:-:S03]  /*6bc0*/  LEA.HI.X.SX32 R59, R61, R44, 0x1, P6 ;  /* 0x0000002c3d3b7211 */ /* 0x000fc600030f0eff */
[----:B------:R1:W-:Y:S01]  /*6bd0*/  @P1 STG.E.U16 [R40.64], R20 ;  /* 0x0000001428001986 */ /* 0x0003e2000c101506 */
[----:B------:R-:W-:Y:S02]  /*6be0*/  PRMT R18, R12, 0x7632, R18 ;  /* 0x000076320c127816 */ /* 0x000fe40000000012 */
[----:B------:R-:W-:Y:S02]  /*6bf0*/  PRMT R16, R16, 0x7632, R16 ;  /* 0x0000763210107816 */ /* 0x000fe40000000010 */
[----:B0-----:R-:W-:Y:S01]  /*6c00*/  LEA R38, P6, R35, R43, 0x1 ;  /* 0x0000002b23267211 */ /* 0x001fe200078c08ff */
[----:B-1----:R-:W-:-:S03]  /*6c10*/  IMAD R41, R34, 0x4, R35 ;  /* 0x0000000422297824 */ /* 0x002fc600078e0223 */
[-C--:B------:R-:W-:Y:S02]  /*6c20*/  LEA.HI.X.SX32 R39, R35, R44.reuse, 0x1, P6 ;  /* 0x0000002c23277211 */ /* 0x080fe400030f0eff */
[----:B------:R-:W-:Y:S01]  /*6c30*/  ISETP.LT.AND P4, PT, R89, c[0x0][0x17c], !P0 ;  /* 0x00005f0059007a0c */ /* 0x000fe20004781270 */
[----:B------:R-:W-:Y:S01]  /*6c40*/  IMAD R35, R34, 0x4, R41 ;  /* 0x0000000422237824 */ /* 0x000fe200078e0229 */
[C---:B------:R-:W-:Y:S01]  /*6c50*/  LEA R40, P6, R41.reuse, R43, 0x1 ;  /* 0x0000002b29287211 */ /* 0x040fe200078c08ff */
[----:B------:R0:W-:Y:S01]  /*6c60*/  @P2 STG.E.U16 [R36.64], R18 ;  /* 0x0000001224002986 */ /* 0x0001e2000c101506 */
[----:B------:R-:W-:Y:S02]  /*6c70*/  ISETP.LT.AND P3, PT, R88, c[0x0][0x17c], !P0 ;  /* 0x00005f0058007a0c */ /* 0x000fe40004761270 */
[----:B------:R-:W-:Y:S01]  /*6c80*/  LEA.HI.X.SX32 R41, R41, R44, 0x1, P6 ;  /* 0x0000002c29297211 */ /* 0x000fe200030f0eff */
[----:B------:R1:W-:Y:S01]  /*6c90*/  @P5 STG.E.U16 [R58.64], R16 ;  /* 0x000000103a005986 */ /* 0x0003e2000c101506 */
[----:B------:R-:W-:-:S02]  /*6ca0*/  PRMT R14, R14, 0x7632, R14 ;  /* 0x000076320e0e7816 */ /* 0x000fc4000000000e */
        /* <DEDUP_REMOVED lines=30> */
[----:B------:R-:W-:Y:S01]  /*6e90*/  LEA R58, P6, R59, R43, 0x1 ;  /* 0x0000002b3b3a7211 */ /* 0x000fe200078c08ff */
[----:B------:R0:W-:Y:S01]  /*6ea0*/  @P5 STG.E.U16 [R38.64], R26 ;  /* 0x0000001a26005986 */ /* 0x0001e2000c101506 */
[----:B------:R-:W-:Y:S02]  /*6eb0*/  ISETP.LT.AND P1, PT, R79, c[0x0][0x17c], !P0 ;  /* 0x00005f004f007a0c */ /* 0x000fe40004721270 */
[----:B------:R-:W-:Y:S01]  /*6ec0*/  LEA.HI.X.SX32 R59, R59, R44, 0x1, P6 ;  /* 0x0000002c3b3b7211 */ /* 0x000fe200030f0eff */
[----:B------:R1:W-:Y:S01]  /*6ed0*/  @P4 STG.E.U16 [R40.64], R20 ;  /* 0x0000001428004986 */ /* 0x0003e2000c101506 */
[----:B------:R-:W-:-:S02]  /*6ee0*/  PRMT R18, R30, 0x7632, R18 ;  /* 0x000076321e127816 */ /* 0x000fc40000000012 */
[----:B0-----:R-:W-:Y:S01]  /*6ef0*/  LEA R38, P6, R35, R43, 0x1 ;  /* 0x0000002b23267211 */ /* 0x001fe200078c08ff */
[----:B-1----:R-:W-:-:S03]  /*6f00*/  IMAD R41, R34, 0x4, R35 ;  /* 0x0000000422297824 */ /* 0x002fc600078e0223 */
[-C--:B------:R-:W-:Y:S02]  /*6f10*/  LEA.HI.X.SX32 R39, R35, R44.reuse, 0x1, P6 ;  /* 0x0000002c23277211 */ /* 0x080fe400030f0eff */
[----:B------:R-:W-:Y:S01]  /*6f20*/  ISETP.LT.AND P2, PT, R82, c[0x0][0x17c], !P0 ;  /* 0x00005f0052007a0c */ /* 0x000fe20004741270 */
[----:B------:R-:W-:Y:S01]  /*6f30*/  IMAD R35, R34, 0x4, R41 ;  /* 0x0000000422237824 */ /* 0x000fe200078e0229 */
[CC--:B------:R-:W-:Y:S01]  /*6f40*/  LEA R40, P6, R41.reuse, R43.reuse, 0x1 ;  /* 0x0000002b29287211 */ /* 0x0c0fe200078c08ff */
[----:B------:R0:W-:Y:S01]  /*6f50*/  @P3 STG.E.U16 [R36.64], R18 ;  /* 0x0000001224003986 */ /* 0x0001e2000c101506 */
[----:B------:R-:W-:Y:S01]  /*6f60*/  PRMT R32, R32, 0x7632, R32 ;  /* 0x0000763220207816 */ /* 0x000fe20000000020 */
[----:B------:R-:W-:Y:S01]  /*6f70*/  IMAD R61, R34, 0x4, R35 ;  /* 0x00000004223d7824 */ /* 0x000fe200078e0223 */
[----:B------:R-:W-:Y:S02]  /*6f80*/  LEA.HI.X.SX32 R41, R41, R44, 0x1, P6 ;  /* 0x0000002c29297211 */ /* 0x000fe400030f0eff */
[----:B------:R-:W-:Y:S01]  /*6f90*/  ISETP.LT.AND P5, PT, R80, c[0x0][0x17c], !P0 ;  /* 0x00005f0050007a0c */ /* 0x000fe200047a1270 */
[----:B------:R1:W-:Y:S01]  /*6fa0*/  @P1 STG.E.U16 [R58.64], R32 ;  /* 0x000000203a001986 */ /* 0x0003e2000c101506 */
[----:B0-----:R-:W-:-:S02]  /*6fb0*/  LEA R36, P6, R35, R43, 0x1 ;  /* 0x0000002b23247211 */ /* 0x001fc400078c08ff */
[----:B------:R-:W-:Y:S02]  /*6fc0*/  ISETP.LT.AND P4, PT, R78, c[0x0][0x17c], !P0 ;  /* 0x00005f004e007a0c */ /* 0x000fe40004781270 */
[-C--:B------:R-:W-:Y:S01]  /*6fd0*/  LEA.HI.X.SX32 R37, R35, R44.reuse, 0x1, P6 ;  /* 0x0000002c23257211 */ /* 0x080fe200030f0eff */
[C---:B------:R-:W-:Y:S01]  /*6fe0*/  IMAD R35, R34.reuse, 0x4, R61 ;  /* 0x0000000422237824 */ /* 0x040fe200078e023d */
[----:B-1----:R-:W-:Y:S01]  /*6ff0*/  LEA R58, P6, R61, R43, 0x1 ;  /* 0x0000002b3d3a7211 */ /* 0x002fe200078c08ff */
[----:B------:R0:W-:Y:S01]  /*7000*/  @P2 STG.E.U16 [R38.64], R3 ;  /* 0x0000000326002986 */ /* 0x0001e2000c101506 */
[----:B------:R-:W-:Y:S02]  /*7010*/  ISETP.LT.AND P3, PT, R77, c[0x0][0x17c], !P0 ;  /* 0x00005f004d007a0c */ /* 0x000fe40004761270 */
[----:B------:R-:W-:Y:S01]  /*7020*/  LEA.HI.X.SX32 R59, R61, R44, 0x1, P6 ;  /* 0x0000002c3d3b7211 */ /* 0x000fe200030f0eff */
[----:B------:R-:W-:Y:S01]  /*7030*/  IMAD R61, R34, 0x4, R35 ;  /* 0x00000004223d7824 */ /* 0x000fe200078e0223 */
[----:B------:R1:W-:Y:S01]  /*7040*/  @P5 STG.E.U16 [R40.64], R5 ;  /* 0x0000000528005986 */ /* 0x0003e2000c101506 */
[----:B------:R-:W-:-:S02]  /*7050*/  ISETP.LT.AND P1, PT, R76, c[0x0][0x17c], !P0 ;  /* 0x00005f004c007a0c */ /* 0x000fc40004721270 */
[----:B0-----:R-:W-:-:S04]  /*7060*/  LEA R38, P6, R35, R43, 0x1 ;  /* 0x0000002b23267211 */ /* 0x001fc800078c08ff */
[-C--:B------:R-:W-:Y:S01]  /*7070*/  LEA.HI.X.SX32 R39, R35, R44.reuse, 0x1, P6 ;  /* 0x0000002c23277211 */ /* 0x080fe200030f0eff */
[C---:B------:R-:W-:Y:S01]  /*7080*/  IMAD R35, R34.reuse, 0x4, R61 ;  /* 0x0000000422237824 */ /* 0x040fe200078e023d */
[-C--:B-1----:R-:W-:Y:S01]  /*7090*/  LEA R40, P6, R61, R43.reuse, 0x1 ;  /* 0x0000002b3d287211 */ /* 0x082fe200078c08ff */
[----:B------:R0:W-:Y:S01]  /*70a0*/  @P4 STG.E.U16 [R36.64], R11 ;  /* 0x0000000b24004986 */ /* 0x0001e2000c101506 */
[----:B------:R-:W-:Y:S02]  /*70b0*/  ISETP.LT.AND P2, PT, R75, c[0x0][0x17c], !P0 ;  /* 0x00005f004b007a0c */ /* 0x000fe40004741270 */
[----:B------:R-:W-:Y:S01]  /*70c0*/  LEA.HI.X.SX32 R41, R61, R44, 0x1, P6 ;  /* 0x0000002c3d297211 */ /* 0x000fe200030f0eff */
[----:B------:R-:W-:Y:S01]  /*70d0*/  IMAD R61, R34, 0x4, R35 ;  /* 0x00000004223d7824 */ /* 0x000fe200078e0223 */
[----:B------:R1:W-:Y:S01]  /*70e0*/  @P3 STG.E.U16 [R58.64], R9 ;  /* 0x000000093a003986 */ /* 0x0003e2000c101506 */
[----:B------:R-:W-:Y:S02]  /*70f0*/  ISETP.LT.AND P5, PT, R74, c[0x0][0x17c], !P0 ;  /* 0x00005f004a007a0c */ /* 0x000fe400047a1270 */
        /* <DEDUP_REMOVED lines=13> */
[C---:B-1----:R-:W-:Y:S01]  /*71d0*/  LEA R40, P6, R61.reuse, R43, 0x1 ;  /* 0x0000002b3d287211 */ /* 0x042fe200078c08ff */
[----:B------:R0:W-:Y:S03]  /*71e0*/  @P5 STG.E.U16 [R36.64], R13 ;  /* 0x0000000d24005986 */ /* 0x0001e6000c101506 */
[----:B------:R-:W-:Y:S01]  /*71f0*/  LEA.HI.X.SX32 R41, R61, R44, 0x1, P6 ;  /* 0x0000002c3d297211 */ /* 0x000fe200030f0eff */
[----:B------:R-:W-:Y:S01]  /*7200*/  IMAD R61, R34, 0x4, R35 ;  /* 0x00000004223d7824 */ /* 0x000fe200078e0223 */
[----:B------:R-:W-:Y:S01]  /*7210*/  ISETP.LT.AND P1, PT, R71, c[0x0][0x17c], !P0 ;  /* 0x00005f0047007a0c */ /* 0x000fe20004721270 */
[----:B------:R1:W-:Y:S01]  /*7220*/  @P4 STG.E.U16 [R58.64], R17 ;  /* 0x000000113a004986 */ /* 0x0003e2000c101506 */
[----:B------:R-:W-:-:S02]  /*7230*/  ISETP.LT.AND P2, PT, R70, c[0x0][0x17c], !P0 ;  /* 0x00005f0046007a0c */ /* 0x000fc40004741270 */
[-C--:B0-----:R-:W-:Y:S02]  /*7240*/  LEA R36, P6, R35, R43.reuse, 0x1 ;  /* 0x0000002b23247211 */ /* 0x081fe400078c08ff */
[----:B------:R-:W-:Y:S02]  /*7250*/  ISETP.LT.AND P5, PT, R69, c[0x0][0x17c], !P0 ;  /* 0x00005f0045007a0c */ /* 0x000fe400047a1270 */
[-C--:B------:R-:W-:Y:S01]  /*7260*/  LEA.HI.X.SX32 R37, R35, R44.reuse, 0x1, P6 ;  /* 0x0000002c23257211 */ /* 0x080fe200030f0eff */
[----:B------:R-:W-:Y:S01]  /*7270*/  IMAD R35, R34, 0x4, R61 ;  /* 0x0000000422237824 */ /* 0x000fe200078e023d */
[C---:B-1----:R-:W-:Y:S02]  /*7280*/  LEA R58, P6, R61.reuse, R43, 0x1 ;  /* 0x0000002b3d3a7211 */ /* 0x042fe400078c08ff */
[----:B------:R-:W-:Y:S01]  /*7290*/  ISETP.LT.AND P4, PT, R68, c[0x0][0x17c], !P0 ;  /* 0x00005f0044007a0c */ /* 0x000fe20004781270 */
[----:B------:R0:W-:Y:S01]  /*72a0*/  @P3 STG.E.U16 [R38.64], R15 ;  /* 0x0000000f26003986 */ /* 0x0001e2000c101506 */
[----:B------:R-:W-:Y:S01]  /*72b0*/  LEA.HI.X.SX32 R59, R61, R44, 0x1, P6 ;  /* 0x0000002c3d3b7211 */ /* 0x000fe200030f0eff */
[----:B------:R-:W-:-:S02]  /*72c0*/  IMAD R61, R34, 0x4, R35 ;  /* 0x00000004223d7824 */ /* 0x000fc400078e0223 */
[----:B------:R1:W-:Y:S01]  /*72d0*/  @P1 STG.E.U16 [R40.64], R21 ;  /* 0x0000001528001986 */ /* 0x0003e2000c101506 */
[----:B0-----:R-:W-:-:S03]  /*72e0*/  LEA R38, P6, R35, R43, 0x1 ;  /* 0x0000002b23267211 */ /* 0x001fc600078c08ff */
[----:B------:R0:W-:Y:S01]  /*72f0*/  @P2 STG.E.U16 [R36.64], R23 ;  /* 0x0000001724002986 */ /* 0x0001e2000c101506 */
[-C--:B------:R-:W-:Y:S01]  /*7300*/  LEA.HI.X.SX32 R39, R35, R44.reuse, 0x1, P6 ;  /* 0x0000002c23277211 */ /* 0x080fe200030f0eff */
[C---:B------:R-:W-:Y:S01]  /*7310*/  IMAD R35, R34.reuse, 0x4, R61 ;  /* 0x0000000422237824 */ /* 0x040fe200078e023d */
[CC--:B-1----:R-:W-:Y:S01]  /*7320*/  LEA R40, P6, R61.reuse, R43.reuse, 0x1 ;  /* 0x0000002b3d287211 */ /* 0x0c2fe200078c08ff */
[----:B------:R1:W-:Y:S03]  /*7330*/  @P5 STG.E.U16 [R58.64], R25 ;  /* 0x000000193a005986 */ /* 0x0003e6000c101506 */
[----:B------:R-:W-:Y:S01]  /*7340*/  LEA.HI.X.SX32 R41, R61, R44, 0x1, P6 ;  /* 0x0000002c3d297211 */ /* 0x000fe200030f0eff */
[----:B------:R2:W-:Y:S01]  /*7350*/  @P4 STG.E.U16 [R38.64], R27 ;  /* 0x0000001b26004986 */ /* 0x0005e2000c101506 */
[----:B------:R-:W-:Y:S01]  /*7360*/  ISETP.LT.AND P4, PT, R55, c[0x0][0x17c], !P0 ;  /* 0x00005f0037007a0c */ /* 0x000fe20004781270 */
[----:B------:R-:W-:Y:S01]  /*7370*/  IMAD R55, R34, 0x4, R35 ;  /* 0x0000000422377824 */ /* 0x000fe200078e0223 */
[----:B0-----:R-:W-:-:S04]  /*7380*/  LEA R36, P6, R35, R43, 0x1 ;  /* 0x0000002b23247211 */ /* 0x001fc800078c08ff */
[-C--:B------:R-:W-:Y:S01]  /*7390*/  LEA.HI.X.SX32 R37, R35, R44.reuse, 0x1, P6 ;  /* 0x0000002c23257211 */ /* 0x080fe200030f0eff */
[----:B------:R-:W-:Y:S01]  /*73a0*/  IMAD R35, R34, 0x4, R55 ;  /* 0x0000000422237824 */ /* 0x000fe200078e0237 */
[----:B-1----:R-:W-:Y:S02]  /*73b0*/  LEA R58, P6, R55, R43, 0x1 ;  /* 0x0000002b373a7211 */ /* 0x002fe400078c08ff */
[----:B------:R-:W-:Y:S02]  /*73c0*/  ISETP.LT.AND P3, PT, R67, c[0x0][0x17c], !P0 ;  /* 0x00005f0043007a0c */ /* 0x000fe40004761270 */
[----:B------:R-:W-:Y:S02]  /*73d0*/  ISETP.LT.AND P1, PT, R66, c[0x0][0x17c], !P0 ;  /* 0x00005f0042007a0c */ /* 0x000fe40004721270 */
[----:B------:R-:W-:Y:S02]  /*73e0*/  ISETP.LT.AND P2, PT, R65, c[0x0][0x17c], !P0 ;  /* 0x00005f0041007a0c */ /* 0x000fe40004741270 */
[----:B------:R-:W-:Y:S01]  /*73f0*/  LEA.HI.X.SX32 R59, R55, R44, 0x1, P6 ;  /* 0x0000002c373b7211 */ /* 0x000fe200030f0eff */
[----:B------:R-:W-:Y:S01]  /*7400*/  IMAD R55, R34, 0x4, R35 ;  /* 0x0000000422377824 */ /* 0x000fe200078e0223 */
[----:B------:R-:W-:-:S02]  /*7410*/  ISETP.LT.AND P5, PT, R56, c[0x0][0x17c], !P0 ;  /* 0x00005f0038007a0c */ /* 0x000fc400047a1270 */
[-C--:B--2---:R-:W-:Y:S02]  /*7420*/  LEA R38, P6, R35, R43.reuse, 0x1 ;  /* 0x0000002b23267211 */ /* 0x084fe400078c08ff */
[----:B------:R-:W-:Y:S02]  /*7430*/  PRMT R6, R5, 0x7632, R6 ;  /* 0x0000763205067816 */ /* 0x000fe40000000006 */
[-C--:B------:R-:W-:Y:S01]  /*7440*/  LEA.HI.X.SX32 R39, R35, R44.reuse, 0x1, P6 ;  /* 0x0000002c23277211 */ /* 0x080fe200030f0eff */
[C---:B------:R-:W-:Y:S01]  /*7450*/  IMAD R5, R34.reuse, 0x4, R55 ;  /* 0x0000000422057824 */ /* 0x040fe200078e0237 */
[-C--:B------:R-:W-:Y:S02]  /*7460*/  LEA R2, P6, R55, R43.reuse, 0x1 ;  /* 0x0000002b37027211 */ /* 0x080fe400078c08ff */
[----:B------:R-:W-:Y:S01]  /*7470*/  PRMT R19, R3, 0x7632, R19 ;  /* 0x0000763203137816 */ /* 0x000fe20000000013 */
[----:B------:R-:W-:Y:S01]  /*7480*/  @P3 STG.E.U16 [R40.64], R29 ;  /* 0x0000001d28003986 */ /* 0x000fe2000c101506 */
[----:B------:R-:W-:Y:S01]  /*7490*/  LEA.HI.X.SX32 R3, R55, R44, 0x1, P6 ;  /* 0x0000002c37037211 */ /* 0x000fe200030f0eff */
[----:B------:R-:W-:Y:S01]  /*74a0*/  IMAD R35, R34, 0x4, R5 ;  /* 0x0000000422237824 */ /* 0x000fe200078e0205 */
[----:B------:R-:W-:Y:S01]  /*74b0*/  ISETP.LT.AND P3, PT, R52, c[0x0][0x17c], !P0 ;  /* 0x00005f0034007a0c */ /* 0x000fe20004761270 */
[----:B------:R-:W-:Y:S01]  /*74c0*/  @P1 STG.E.U16 [R36.64], R31 ;  /* 0x0000001f24001986 */ /* 0x000fe2000c101506 */
[----:B------:R-:W-:-:S03]  /*74d0*/  LEA R4, P6, R5, R43, 0x1 ;  /* 0x0000002b05047211 */ /* 0x000fc600078c08ff */
[----:B------:R-:W-:Y:S01]  /*74e0*/  @P2 STG.E.U16 [R58.64], R33 ;  /* 0x000000213a002986 */ /* 0x000fe2000c101506 */
[----:B------:R-:W-:-:S03]  /*74f0*/  LEA.HI.X.SX32 R5, R5, R44, 0x1, P6 ;  /* 0x0000002c05057211 */ /* 0x000fc600030f0eff */
[----:B------:R-:W-:Y:S01]  /*7500*/  @P5 STG.E.U16 [R38.64], R19 ;  /* 0x0000001326005986 */ /* 0x000fe2000c101506 */
[----:B------:R-:W-:-:S03]  /*7510*/  ISETP.LT.AND P1, PT, R54, c[0x0][0x17c], !P0 ;  /* 0x00005f0036007a0c */ /* 0x000fc60004721270 */
[----:B------:R0:W-:Y:S01]  /*7520*/  @P4 STG.E.U16 [R2.64], R6 ;  /* 0x0000000602004986 */ /* 0x0001e2000c101506 */
[----:B------:R-:W-:Y:S02]  /*7530*/  LEA R8, P6, R35, R43, 0x1 ;  /* 0x0000002b23087211 */ /* 0x000fe400078c08ff */
[----:B------:R-:W-:Y:S02]  /*7540*/  PRMT R7, R9, 0x7632, R7 ;  /* 0x0000763209077816 */ /* 0x000fe40000000007 */
[----:B------:R-:W-:Y:S02]  /*7550*/  LEA.HI.X.SX32 R9, R35, R44, 0x1, P6 ;  /* 0x0000002c23097211 */ /* 0x000fe400030f0eff */
[----:B0-----:R-:W-:Y:S01]  /*7560*/  PRMT R3, R11, 0x7632, R3 ;  /* 0x000076320b037816 */ /* 0x001fe20000000003 */
[----:B------:R-:W-:Y:S01]  /*7570*/  IMAD R11, R34, 0x4, R35 ;  /* 0x00000004220b7824 */ /* 0x000fe200078e0223 */
[----:B------:R-:W-:-:S03]  /*7580*/  ISETP.LT.AND P2, PT, R51, c[0x0][0x17c], !P0 ;  /* 0x00005f0033007a0c */ /* 0x000fc60004741270 */
[----:B------:R-:W-:Y:S01]  /*7590*/  IMAD R35, R34, 0x4, R11 ;  /* 0x0000000422237824 */ /* 0x000fe200078e020b */
[----:B------:R-:W-:Y:S01]  /*75a0*/  LEA R2, P6, R11, R43, 0x1 ;  /* 0x0000002b0b027211 */ /* 0x000fe200078c08ff */
[----:B------:R0:W-:Y:S01]  /*75b0*/  @P3 STG.E.U16 [R4.64], R3 ;  /* 0x0000000304003986 */ /* 0x0001e2000c101506 */
[----:B------:R-:W-:-:S03]  /*75c0*/  ISETP.LT.AND P5, PT, R53, c[0x0][0x17c], !P0 ;  /* 0x00005f0035007a0c */ /* 0x000fc600047a1270 */
[----:B------:R1:W-:Y:S01]  /*75d0*/  @P1 STG.E.U16 [R8.64], R7 ;  /* 0x0000000708001986 */ /* 0x0003e2000c101506 */
[-C--:B0-----:R-:W-:Y:S01]  /*75e0*/  LEA.HI.X.SX32 R3, R11, R44.reuse, 0x1, P6 ;  /* 0x0000002c0b037211 */ /* 0x081fe200030f0eff */
[C---:B------:R-:W-:Y:S01]  /*75f0*/  IMAD R11, R34.reuse, 0x4, R35 ;  /* 0x00000004220b7824 */ /* 0x040fe200078e0223 */
[-C--:B------:R-:W-:Y:S02]  /*7600*/  LEA R6, P6, R35, R43.reuse, 0x1 ;  /* 0x0000002b23067211 */ /* 0x080fe400078c08ff */
[----:B------:R-:W-:Y:S01]  /*7610*/  PRMT R5, R7, 0x7632, R5 ;  /* 0x0000763207057816 */ /* 0x000fe20000000005 */
[----:B-1----:R-:W-:Y:S01]  /*7620*/  IMAD R9, R34, 0x4, R11 ;  /* 0x0000000422097824 */ /* 0x002fe200078e020b */
[----:B------:R-:W-:Y:S02]  /*7630*/  LEA.HI.X.SX32 R7, R35, R44, 0x1, P6 ;  /* 0x0000002c23077211 */ /* 0x000fe400030f0eff */
[----:B------:R-:W-:Y:S01]  /*7640*/  LEA R4, P6, R11, R43, 0x1 ;  /* 0x0000002b0b047211 */ /* 0x000fe200078c08ff */
[----:B------:R0:W-:Y:S01]  /*7650*/  @P2 STG.E.U16 [R2.64], R5 ;  /* 0x0000000502002986 */ /* 0x0001e2000c101506 */
[----:B------:R-:W-:-:S02]  /*7660*/  ISETP.LT.AND P4, PT, R48, c[0x0][0x17c], !P0 ;  /* 0x00005f0030007a0c */ /* 0x000fc40004781270 */
[----:B------:R-:W-:Y:S02]  /*7670*/  PRMT R19, R19, 0x7632, R19 ;  /* 0x0000763213137816 */ /* 0x000fe40000000013 */
[-C--:B0-----:R-:W-:Y:S01]  /*7680*/  LEA.HI.X.SX32 R5, R11, R44.reuse, 0x1, P6 ;  /* 0x0000002c0b057211 */ /* 0x081fe200030f0eff */
[----:B------:R-:W-:Y:S01]  /*7690*/  IMAD R11, R34, 0x4, R9 ;  /* 0x00000004220b7824 */ /* 0x000fe200078e0209 */
[CC--:B------:R-:W-:Y:S01]  /*76a0*/  LEA R8, P6, R9.reuse, R43.reuse, 0x1 ;  /* 0x0000002b09087211 */ /* 0x0c0fe200078c08ff */
[----:B------:R0:W-:Y:S03]  /*76b0*/  @P5 STG.E.U16 [R6.64], R19 ;  /* 0x0000001306005986 */ /* 0x0001e6000c101506 */
[----:B------:R-:W-:Y:S02]  /*76c0*/  LEA.HI.X.SX32 R9, R9, R44, 0x1, P6 ;  /* 0x0000002c09097211 */ /* 0x000fe400030f0eff */
[----:B------:R-:W-:-:S02]  /*76d0*/  LEA R2, P6, R11, R43, 0x1 ;  /* 0x0000002b0b027211 */ /* 0x000fc400078c08ff */
[----:B------:R-:W-:Y:S02]  /*76e0*/  ISETP.LT.AND P3, PT, R50, c[0x0][0x17c], !P0 ;  /* 0x00005f0032007a0c */ /* 0x000fe40004761270 */
[----:B------:R-:W-:Y:S01]  /*76f0*/  PRMT R13, R13, 0x7632, R13 ;  /* 0x000076320d0d7816 */ /* 0x000fe2000000000d */
[----:B0-----:R-:W-:Y:S01]  /*7700*/  IMAD R7, R34, 0x4, R11 ;  /* 0x0000000422077824 */ /* 0x001fe200078e020b */
[----:B------:R-:W-:-:S03]  /*7710*/  LEA.HI.X.SX32 R3, R11, R44, 0x1, P6 ;  /* 0x0000002c0b037211 */ /* 0x000fc600030f0eff */
[C---:B------:R-:W-:Y:S01]  /*7720*/  IMAD R11, R34.reuse, 0x4, R7 ;  /* 0x00000004220b7824 */ /* 0x040fe200078e0207 */
[----:B------:R-:W-:Y:S01]  /*7730*/  ISETP.LT.AND P1, PT, R49, c[0x0][0x17c], !P0 ;  /* 0x00005f0031007a0c */ /* 0x000fe20004721270 */
[----:B------:R0:W-:Y:S01]  /*7740*/  @P4 STG.E.U16 [R4.64], R13 ;  /* 0x0000000d04004986 */ /* 0x0001e2000c101506 */
[----:B------:R-:W-:Y:S02]  /*7750*/  ISETP.LT.AND P2, PT, R47, c[0x0][0x17c], !P0 ;  /* 0x00005f002f007a0c */ /* 0x000fe40004741270 */
[----:B------:R-:W-:Y:S02]  /*7760*/  PRMT R17, R17, 0x7632, R17 ;  /* 0x0000763211117816 */ /* 0x000fe40000000011 */
[----:B------:R-:W-:Y:S01]  /*7770*/  LEA R6, P6, R7, R43, 0x1 ;  /* 0x0000002b07067211 */ /* 0x000fe200078c08ff */
[----:B0-----:R-:W-:Y:S01]  /*7780*/  IMAD R13, R34, 0x4, R11 ;  /* 0x00000004220d7824 */ /* 0x001fe200078e020b */
[----:B------:R-:W-:-:S03]  /*7790*/  PRMT R5, R15, 0x7632, R5 ;  /* 0x000076320f057816 */ /* 0x000fc60000000005 */
[C---:B------:R-:W-:Y:S01]  /*77a0*/  IMAD R15, R34.reuse, 0x4, R13 ;  /* 0x00000004220f7824 */ /* 0x040fe200078e020d */
[----:B------:R0:W-:Y:S01]  /*77b0*/  @P3 STG.E.U16 [R8.64], R17 ;  /* 0x0000001108003986 */ /* 0x0001e2000c101506 */
[----:B------:R-:W-:Y:S02]  /*77c0*/  LEA.HI.X.SX32 R7, R7, R44, 0x1, P6 ;  /* 0x0000002c07077211 */ /* 0x000fe400030f0eff */
[----:B------:R-:W-:Y:S01]  /*77d0*/  PRMT R21, R21, 0x7632, R21 ;  /* 0x0000763215157816 */ /* 0x000fe20000000015 */
[----:B------:R1:W-:Y:S01]  /*77e0*/  @P1 STG.E.U16 [R2.64], R5 ;  /* 0x0000000502001986 */ /* 0x0003e2000c101506 */
[-C--:B------:R-:W-:Y:S01]  /*77f0*/  LEA R4, P1, R11, R43.reuse, 0x1 ;  /* 0x0000002b0b047211 */ /* 0x080fe200078208ff */
[C---:B0-----:R-:W-:Y:S02]  /*7800*/  IMAD R17, R34.reuse, 0x4, R15 ;  /* 0x0000000422117824 */ /* 0x041fe400078e020f */
[----:B------:R0:W-:Y:S02]  /*7810*/  @P2 STG.E.U16 [R6.64], R21 ;  /* 0x0000001506002986 */ /* 0x0001e4000c101506 */
[----:B------:R-:W-:Y:S01]  /*7820*/  IMAD R19, R34, 0x4, R17 ;  /* 0x0000000422137824 */ /* 0x000fe200078e0211 */
[----:B------:R-:W-:-:S02]  /*7830*/  LEA R8, P2, R13, R43, 0x1 ;  /* 0x0000002b0d087211 */ /* 0x000fc400078408ff */
[----:B-1----:R-:W-:Y:S02]  /*7840*/  LEA.HI.X.SX32 R5, R11, R44, 0x1, P1 ;  /* 0x0000002c0b057211 */ /* 0x002fe400008f0eff */
[----:B------:R-:W-:Y:S02]  /*7850*/  ISETP.LT.AND P5, PT, R45, c[0x0][0x17c], !P0 ;  /* 0x00005f002d007a0c */ /* 0x000fe400047a1270 */
[----:B------:R-:W-:Y:S02]  /*7860*/  ISETP.LT.AND P4, PT, R46, c[0x0][0x17c], !P0 ;  /* 0x00005f002e007a0c */ /* 0x000fe40004781270 */
[-C--:B0-----:R-:W-:Y:S02]  /*7870*/  LEA R6, P1, R19, R43.reuse, 0x1 ;  /* 0x0000002b13067211 */ /* 0x081fe400078208ff */
[----:B------:R-:W-:Y:S02]  /*7880*/  ISETP.LT.AND P3, PT, R42, c[0x0][0x17c], !P0 ;  /* 0x00005f002a007a0c */ /* 0x000fe40004761270 */
[----:B------:R-:W-:-:S02]  /*7890*/  LEA R10, P6, R15, R43, 0x1 ;  /* 0x0000002b0f0a7211 */ /* 0x000fc400078c08ff */
[-C--:B------:R-:W-:Y:S02]  /*78a0*/  LEA.HI.X.SX32 R9, R13, R44.reuse, 0x1, P2 ;  /* 0x0000002c0d097211 */ /* 0x080fe400010f0eff */
[----:B------:R-:W-:Y:S02]  /*78b0*/  ISETP.LT.AND P2, PT, R0, c[0x0][0x17c], !P0 ;  /* 0x00005f0000007a0c */ /* 0x000fe40004741270 */
[-C--:B------:R-:W-:Y:S02]  /*78c0*/  LEA.HI.X.SX32 R7, R19, R44.reuse, 0x1, P1 ;  /* 0x0000002c13077211 */ /* 0x080fe400008f0eff */
[----:B------:R-:W-:Y:S02]  /*78d0*/  ISETP.LT.AND P1, PT, R64, c[0x0][0x17c], !P0 ;  /* 0x00005f0040007a0c */ /* 0x000fe40004721270 */
[----:B------:R-:W-:Y:S02]  /*78e0*/  ISETP.LT.AND P0, PT, R57, c[0x0][0x17c], !P0 ;  /* 0x00005f0039007a0c */ /* 0x000fe40004701270 */
[----:B------:R-:W-:-:S02]  /*78f0*/  LEA.HI.X.SX32 R11, R15, R44, 0x1, P6 ;  /* 0x0000002c0f0b7211 */ /* 0x000fc400030f0eff */
[----:B------:R-:W-:Y:S02]  /*7900*/  LEA R2, P6, R17, R43, 0x1 ;  /* 0x0000002b11027211 */ /* 0x000fe400078c08ff */
[----:B------:R-:W-:Y:S02]  /*7910*/  PRMT R23, R23, 0x7632, R23 ;  /* 0x0000763217177816 */ /* 0x000fe40000000017 */
[----:B------:R-:W-:Y:S01]  /*7920*/  PRMT R25, R25, 0x7632, R25 ;  /* 0x0000763219197816 */ /* 0x000fe20000000019 */
[----:B------:R-:W-:Y:S01]  /*7930*/  IMAD R34, R34, 0x4, R19 ;  /* 0x0000000422227824 */ /* 0x000fe200078e0213 */
[----:B------:R-:W-:Y:S02]  /*7940*/  PRMT R27, R27, 0x7632, R27 ;  /* 0x000076321b1b7816 */ /* 0x000fe4000000001b */
[----:B------:R-:W-:Y:S02]  /*7950*/  LEA.HI.X.SX32 R3, R17, R44, 0x1, P6 ;  /* 0x0000002c11037211 */ /* 0x000fe400030f0eff */
[----:B------:R-:W-:Y:S01]  /*7960*/  PRMT R29, R29, 0x7632, R29 ;  /* 0x000076321d1d7816 */ /* 0x000fe2000000001d */
[----:B------:R0:W-:Y:S01]  /*7970*/  @P5 STG.E.U16 [R4.64], R23 ;  /* 0x0000001704005986 */ /* 0x0001e2000c101506 */
[----:B------:R-:W-:-:S03]  /*7980*/  PRMT R31, R31, 0x7632, R31 ;  /* 0x000076321f1f7816 */ /* 0x000fc6000000001f */
[----:B------:R0:W-:Y:S01]  /*7990*/  @P4 STG.E.U16 [R8.64], R25 ;  /* 0x0000001908004986 */ /* 0x0001e2000c101506 */
[----:B------:R-:W-:-:S03]  /*79a0*/  LEA R12, P6, R34, R43, 0x1 ;  /* 0x0000002b220c7211 */ /* 0x000fc600078c08ff */
[----:B------:R0:W-:Y:S04]  /*79b0*/  @P3 STG.E.U16 [R10.64], R27 ;  /* 0x0000001b0a003986 */ /* 0x0001e8000c101506 */
[----:B------:R0:W-:Y:S01]  /*79c0*/  @P2 STG.E.U16 [R2.64], R29 ;  /* 0x0000001d02002986 */ /* 0x0001e2000c101506 */
[----:B------:R-:W-:-:S03]  /*79d0*/  LEA.HI.X.SX32 R13, R34, R44, 0x1, P6 ;  /* 0x0000002c220d7211 */ /* 0x000fc600030f0eff */
[----:B------:R0:W-:Y:S01]  /*79e0*/  @P1 STG.E.U16 [R6.64], R31 ;  /* 0x0000001f06001986 */ /* 0x0001e2000c101506 */
[----:B------:R-:W-:Y:S05]  /*79f0*/  @!P0 EXIT ;  /* 0x000000000000894d */ /* 0x000fea0003800000 */
[----:B0-----:R-:W-:-:S05]  /*7a00*/  PRMT R6, R33, 0x7632, R6 ;  /* 0x0000763221067816 */ /* 0x001fca0000000006 */
[----:B------:R-:W-:Y:S01]  /*7a10*/  STG.E.U16 [R12.64], R6 ;  /* 0x000000060c007986 */ /* 0x000fe2000c101506 */
[----:B------:R-:W-:Y:S05]  /*7a20*/  EXIT ;  /* 0x000000000000794d */ /* 0x000fea0003800000 */
.L_x_3:
[----:B------:R-:W-:-:S00]  /*7a30*/  BRA `(.L_x_3) ;  /* 0xfffffff000007947 */ /* 0x000fc0000383ffff */
[----:B------:R-:W-:-:S00]  /*7a40*/  NOP ;  /* 0x0000000000007918 */ /* 0x000fc00000000000 */
        /* <DEDUP_REMOVED lines=11> */
.L_x_4:


//--------------------- .nv.shared.matmul_kernel  --------------------------
	.section	.nv.shared.matmul_kernel,"aw",@nobits
	.sectionflags	@""
	.align	16
